//
// Generated by NVIDIA NVVM Compiler
//
// Compiler Build ID: CL-36424714
// Cuda compilation tools, release 13.0, V13.0.88
// Based on NVVM 20.0.0
//

.version 9.0
.target sm_100
.address_size 64

	// .globl	_Z18bit_reverse_kernelPiS_i

.visible .entry _Z18bit_reverse_kernelPiS_i(
	.param .u64 .ptr .align 1 _Z18bit_reverse_kernelPiS_i_param_0,
	.param .u64 .ptr .align 1 _Z18bit_reverse_kernelPiS_i_param_1,
	.param .u32 _Z18bit_reverse_kernelPiS_i_param_2
)
{
	.reg .pred 	%p<3>;
	.reg .b32 	%r<10>;
	.reg .b64 	%rd<13>;

	ld.param.u64 	%rd2, [_Z18bit_reverse_kernelPiS_i_param_0];
	ld.param.u64 	%rd3, [_Z18bit_reverse_kernelPiS_i_param_1];
	ld.param.u32 	%r3, [_Z18bit_reverse_kernelPiS_i_param_2];
	mov.u32 	%r4, %ctaid.x;
	mov.u32 	%r5, %ntid.x;
	mov.u32 	%r6, %tid.x;
	mad.lo.s32 	%r1, %r4, %r5, %r6;
	setp.ge.s32 	%p1, %r1, %r3;
	@%p1 bra 	$L__BB0_3;
	cvta.to.global.u64 	%rd4, %rd3;
	mul.wide.s32 	%rd5, %r1, 4;
	add.s64 	%rd1, %rd4, %rd5;
	ld.global.u32 	%r2, [%rd1];
	setp.ge.s32 	%p2, %r1, %r2;
	@%p2 bra 	$L__BB0_3;
	cvta.to.global.u64 	%rd6, %rd2;
	add.s64 	%rd8, %rd6, %rd5;
	ld.global.u32 	%r7, [%rd8];
	mul.wide.s32 	%rd9, %r2, 4;
	add.s64 	%rd10, %rd6, %rd9;
	ld.global.u32 	%r8, [%rd10];
	st.global.u32 	[%rd8], %r8;
	ld.global.u32 	%r9, [%rd1];
	mul.wide.s32 	%rd11, %r9, 4;
	add.s64 	%rd12, %rd6, %rd11;
	st.global.u32 	[%rd12], %r7;
$L__BB0_3:
	ret;

}
	// .globl	_Z20ntt_butterfly_kernelPiiixi
.visible .entry _Z20ntt_butterfly_kernelPiiixi(
	.param .u64 .ptr .align 1 _Z20ntt_butterfly_kernelPiiixi_param_0,
	.param .u32 _Z20ntt_butterfly_kernelPiiixi_param_1,
	.param .u32 _Z20ntt_butterfly_kernelPiiixi_param_2,
	.param .u64 _Z20ntt_butterfly_kernelPiiixi_param_3,
	.param .u32 _Z20ntt_butterfly_kernelPiiixi_param_4
)
{
	.reg .pred 	%p<9>;
	.reg .b32 	%r<32>;
	.reg .b64 	%rd<44>;

	ld.param.u64 	%rd22, [_Z20ntt_butterfly_kernelPiiixi_param_0];
	ld.param.u32 	%r6, [_Z20ntt_butterfly_kernelPiiixi_param_1];
	ld.param.u32 	%r7, [_Z20ntt_butterfly_kernelPiiixi_param_2];
	ld.param.u64 	%rd37, [_Z20ntt_butterfly_kernelPiiixi_param_3];
	ld.param.u32 	%r8, [_Z20ntt_butterfly_kernelPiiixi_param_4];
	mov.u32 	%r9, %ctaid.x;
	mov.u32 	%r10, %ntid.x;
	mov.u32 	%r11, %tid.x;
	mad.lo.s32 	%r1, %r9, %r10, %r11;
	shr.s32 	%r2, %r6, 1;
	div.s32 	%r12, %r8, %r6;
	mul.lo.s32 	%r13, %r12, %r2;
	setp.ge.s32 	%p1, %r1, %r13;
	@%p1 bra 	$L__BB1_15;
	div.s32 	%r14, %r1, %r2;
	mul.lo.s32 	%r15, %r14, %r2;
	sub.s32 	%r3, %r1, %r15;
	mul.lo.s32 	%r4, %r14, %r6;
	cvt.s64.s32 	%rd1, %r7;
	setp.eq.s32 	%p2, %r3, 0;
	mov.b64 	%rd40, 1;
	@%p2 bra 	$L__BB1_11;
	cvt.s64.s32 	%rd39, %r3;
	mov.b64 	%rd40, 1;
$L__BB1_3:
	and.b64  	%rd26, %rd39, 1;
	setp.eq.b64 	%p3, %rd26, 1;
	not.pred 	%p4, %p3;
	@%p4 bra 	$L__BB1_7;
	mul.lo.s64 	%rd6, %rd37, %rd40;
	or.b64  	%rd27, %rd6, %rd1;
	and.b64  	%rd28, %rd27, -4294967296;
	setp.ne.s64 	%p5, %rd28, 0;
	@%p5 bra 	$L__BB1_6;
	cvt.u32.u64 	%r16, %rd1;
	cvt.u32.u64 	%r17, %rd6;
	rem.u32 	%r18, %r17, %r16;
	cvt.u64.u32 	%rd40, %r18;
	bra.uni 	$L__BB1_7;
$L__BB1_6:
	rem.s64 	%rd40, %rd6, %rd1;
$L__BB1_7:
	mul.lo.s64 	%rd10, %rd37, %rd37;
	or.b64  	%rd29, %rd10, %rd1;
	and.b64  	%rd30, %rd29, -4294967296;
	setp.ne.s64 	%p6, %rd30, 0;
	@%p6 bra 	$L__BB1_9;
	cvt.u32.u64 	%r19, %rd1;
	cvt.u32.u64 	%r20, %rd10;
	rem.u32 	%r21, %r20, %r19;
	cvt.u64.u32 	%rd37, %r21;
	bra.uni 	$L__BB1_10;
$L__BB1_9:
	rem.s64 	%rd37, %rd10, %rd1;
$L__BB1_10:
	shr.s64 	%rd14, %rd39, 1;
	setp.gt.u64 	%p7, %rd39, 1;
	mov.u64 	%rd39, %rd14;
	@%p7 bra 	$L__BB1_3;
$L__BB1_11:
	add.s32 	%r22, %r4, %r3;
	cvta.to.global.u64 	%rd31, %rd22;
	mul.wide.s32 	%rd32, %r22, 4;
	add.s64 	%rd16, %rd31, %rd32;
	ld.global.u32 	%r5, [%rd16];
	mul.wide.s32 	%rd33, %r2, 4;
	add.s64 	%rd17, %rd16, %rd33;
	ld.global.s32 	%rd34, [%rd17];
	mul.lo.s64 	%rd18, %rd40, %rd34;
	or.b64  	%rd35, %rd18, %rd1;
	and.b64  	%rd36, %rd35, -4294967296;
	setp.ne.s64 	%p8, %rd36, 0;
	@%p8 bra 	$L__BB1_13;
	cvt.u32.u64 	%r23, %rd1;
	cvt.u32.u64 	%r24, %rd18;
	rem.u32 	%r25, %r24, %r23;
	cvt.u64.u32 	%rd43, %r25;
	bra.uni 	$L__BB1_14;
$L__BB1_13:
	rem.s64 	%rd43, %rd18, %rd1;
$L__BB1_14:
	cvt.u32.u64 	%r26, %rd43;
	add.s32 	%r27, %r5, %r26;
	rem.s32 	%r28, %r27, %r7;
	st.global.u32 	[%rd16], %r28;
	add.s32 	%r29, %r5, %r7;
	sub.s32 	%r30, %r29, %r26;
	rem.s32 	%r31, %r30, %r7;
	st.global.u32 	[%rd17], %r31;
$L__BB1_15:
	ret;

}
	// .globl	_Z20pointwise_mul_kernelPiS_S_ii
.visible .entry _Z20pointwise_mul_kernelPiS_S_ii(
	.param .u64 .ptr .align 1 _Z20pointwise_mul_kernelPiS_S_ii_param_0,
	.param .u64 .ptr .align 1 _Z20pointwise_mul_kernelPiS_S_ii_param_1,
	.param .u64 .ptr .align 1 _Z20pointwise_mul_kernelPiS_S_ii_param_2,
	.param .u32 _Z20pointwise_mul_kernelPiS_S_ii_param_3,
	.param .u32 _Z20pointwise_mul_kernelPiS_S_ii_param_4
)
{
	.reg .pred 	%p<3>;
	.reg .b32 	%r<12>;
	.reg .b64 	%rd<20>;

	ld.param.u64 	%rd6, [_Z20pointwise_mul_kernelPiS_S_ii_param_0];
	ld.param.u64 	%rd7, [_Z20pointwise_mul_kernelPiS_S_ii_param_1];
	ld.param.u64 	%rd8, [_Z20pointwise_mul_kernelPiS_S_ii_param_2];
	ld.param.u32 	%r3, [_Z20pointwise_mul_kernelPiS_S_ii_param_3];
	ld.param.u32 	%r2, [_Z20pointwise_mul_kernelPiS_S_ii_param_4];
	mov.u32 	%r4, %ctaid.x;
	mov.u32 	%r5, %ntid.x;
	mov.u32 	%r6, %tid.x;
	mad.lo.s32 	%r1, %r4, %r5, %r6;
	setp.ge.s32 	%p1, %r1, %r3;
	@%p1 bra 	$L__BB2_5;
	cvta.to.global.u64 	%rd9, %rd6;
	cvta.to.global.u64 	%rd10, %rd7;
	mul.wide.s32 	%rd11, %r1, 4;
	add.s64 	%rd12, %rd9, %rd11;
	ld.global.u32 	%r7, [%rd12];
	add.s64 	%rd13, %rd10, %rd11;
	ld.global.u32 	%r8, [%rd13];
	mul.wide.s32 	%rd1, %r8, %r7;
	cvt.s64.s32 	%rd2, %r2;
	or.b64  	%rd14, %rd1, %rd2;
	and.b64  	%rd15, %rd14, -4294967296;
	setp.ne.s64 	%p2, %rd15, 0;
	@%p2 bra 	$L__BB2_3;
	cvt.u32.u64 	%r9, %rd2;
	cvt.u32.u64 	%r10, %rd1;
	rem.u32 	%r11, %r10, %r9;
	cvt.u64.u32 	%rd19, %r11;
	bra.uni 	$L__BB2_4;
$L__BB2_3:
	rem.s64 	%rd19, %rd1, %rd2;
$L__BB2_4:
	cvta.to.global.u64 	%rd16, %rd8;
	add.s64 	%rd18, %rd16, %rd11;
	st.global.u32 	[%rd18], %rd19;
$L__BB2_5:
	ret;

}
	// .globl	_Z18final_scale_kernelPixii
.visible .entry _Z18final_scale_kernelPixii(
	.param .u64 .ptr .align 1 _Z18final_scale_kernelPixii_param_0,
	.param .u64 _Z18final_scale_kernelPixii_param_1,
	.param .u32 _Z18final_scale_kernelPixii_param_2,
	.param .u32 _Z18final_scale_kernelPixii_param_3
)
{
	.reg .pred 	%p<3>;
	.reg .b32 	%r<10>;
	.reg .b64 	%rd<15>;

	ld.param.u64 	%rd7, [_Z18final_scale_kernelPixii_param_0];
	ld.param.u64 	%rd8, [_Z18final_scale_kernelPixii_param_1];
	ld.param.u32 	%r3, [_Z18final_scale_kernelPixii_param_2];
	ld.param.u32 	%r2, [_Z18final_scale_kernelPixii_param_3];
	mov.u32 	%r4, %ctaid.x;
	mov.u32 	%r5, %ntid.x;
	mov.u32 	%r6, %tid.x;
	mad.lo.s32 	%r1, %r4, %r5, %r6;
	setp.ge.s32 	%p1, %r1, %r3;
	@%p1 bra 	$L__BB3_5;
	cvta.to.global.u64 	%rd9, %rd7;
	mul.wide.s32 	%rd10, %r1, 4;
	add.s64 	%rd1, %rd9, %rd10;
	ld.global.s32 	%rd11, [%rd1];
	mul.lo.s64 	%rd2, %rd8, %rd11;
	cvt.s64.s32 	%rd3, %r2;
	or.b64  	%rd12, %rd2, %rd3;
	and.b64  	%rd13, %rd12, -4294967296;
	setp.ne.s64 	%p2, %rd13, 0;
	@%p2 bra 	$L__BB3_3;
	cvt.u32.u64 	%r7, %rd3;
	cvt.u32.u64 	%r8, %rd2;
	rem.u32 	%r9, %r8, %r7;
	cvt.u64.u32 	%rd14, %r9;
	bra.uni 	$L__BB3_4;
$L__BB3_3:
	rem.s64 	%rd14, %rd2, %rd3;
$L__BB3_4:
	st.global.u32 	[%rd1], %rd14;
$L__BB3_5:
	ret;

}


// ===== COMPILED SASS (sm_100) =====

	.target	sm_100

	.elftype	@"ET_EXEC"


//--------------------- .note.nv.tkinfo           --------------------------
	.section	.note.nv.tkinfo,"",@"SHT_NOTE"
	.sectionflags	@"SHF_NOTE_NV_TKINFO"
	.tkinfo
        /*0018*/ 	.word	0x00000002
        /*0030*/ 	.string	""
        /*0030*/ 	.string	"ptxas"
        /*0030*/ 	.string	"Cuda compilation tools, release 13.0, V13.0.88"
        /*0030*/ 	.string	"Build cuda_13.0.r13.0/compiler.36424714_0"
        /*0030*/ 	.string	"-arch sm_100 -m 64 "



//--------------------- .note.nv.cuinfo           --------------------------
	.section	.note.nv.cuinfo,"",@"SHT_NOTE"
	.sectionflags	@"SHF_NOTE_NV_CUINFO"
        /*0018*/ 	.short	0x0002
        /*001a*/ 	.short	0x0064
        /*001c*/ 	.short	0x0082
	.zero		2


//--------------------- .nv.info                  --------------------------
	.section	.nv.info,"",@"SHT_CUDA_INFO"
	.align	4


	//----- nvinfo : EIATTR_REGCOUNT
	.align		4
        /*0000*/ 	.byte	0x04, 0x2f
        /*0002*/ 	.short	(.L_1 - .L_0)
	.align		4
.L_0:
        /*0004*/ 	.word	index@(_Z18bit_reverse_kernelPiS_i)
        /*0008*/ 	.word	0x0000000e


	//----- nvinfo : EIATTR_FRAME_SIZE
	.align		4
.L_1:
        /*000c*/ 	.byte	0x04, 0x11
        /*000e*/ 	.short	(.L_3 - .L_2)
	.align		4
.L_2:
        /*0010*/ 	.word	index@(_Z18bit_reverse_kernelPiS_i)
        /*0014*/ 	.word	0x00000000


	//----- nvinfo : EIATTR_REGCOUNT
	.align		4
.L_3:
        /*0018*/ 	.byte	0x04, 0x2f
        /*001a*/ 	.short	(.L_5 - .L_4)
	.align		4
.L_4:
        /*001c*/ 	.word	index@(_Z20ntt_butterfly_kernelPiiixi)
        /*0020*/ 	.word	0x0000001c


	//----- nvinfo : EIATTR_FRAME_SIZE
	.align		4
.L_5:
        /*0024*/ 	.byte	0x04, 0x11
        /*0026*/ 	.short	(.L_7 - .L_6)
	.align		4
.L_6:
        /*0028*/ 	.word	index@($__internal_2_$__cuda_sm20_rem_s64)
        /*002c*/ 	.word	0x00000000


	//----- nvinfo : EIATTR_FRAME_SIZE
	.align		4
.L_7:
        /*0030*/ 	.byte	0x04, 0x11
        /*0032*/ 	.short	(.L_9 - .L_8)
	.align		4
.L_8:
        /*0034*/ 	.word	index@(_Z20ntt_butterfly_kernelPiiixi)
        /*0038*/ 	.word	0x00000000


	//----- nvinfo : EIATTR_REGCOUNT
	.align		4
.L_9:
        /*003c*/ 	.byte	0x04, 0x2f
        /*003e*/ 	.short	(.L_11 - .L_10)
	.align		4
.L_10:
        /*0040*/ 	.word	index@(_Z20pointwise_mul_kernelPiS_S_ii)
        /*0044*/ 	.word	0x00000012


	//----- nvinfo : EIATTR_FRAME_SIZE
	.align		4
.L_11:
        /*0048*/ 	.byte	0x04, 0x11
        /*004a*/ 	.short	(.L_13 - .L_12)
	.align		4
.L_12:
        /*004c*/ 	.word	index@($__internal_1_$__cuda_sm20_rem_s64)
        /*0050*/ 	.word	0x00000000


	//----- nvinfo : EIATTR_FRAME_SIZE
	.align		4
.L_13:
        /*0054*/ 	.byte	0x04, 0x11
        /*0056*/ 	.short	(.L_15 - .L_14)
	.align		4
.L_14:
        /*0058*/ 	.word	index@(_Z20pointwise_mul_kernelPiS_S_ii)
        /*005c*/ 	.word	0x00000000


	//----- nvinfo : EIATTR_REGCOUNT
	.align		4
.L_15:
        /*0060*/ 	.byte	0x04, 0x2f
        /*0062*/ 	.short	(.L_17 - .L_16)
	.align		4
.L_16:
        /*0064*/ 	.word	index@(_Z18final_scale_kernelPixii)
        /*0068*/ 	.word	0x00000012


	//----- nvinfo : EIATTR_FRAME_SIZE
	.align		4
.L_17:
        /*006c*/ 	.byte	0x04, 0x11
        /*006e*/ 	.short	(.L_19 - .L_18)
	.align		4
.L_18:
        /*0070*/ 	.word	index@($__internal_0_$__cuda_sm20_rem_s64)
        /*0074*/ 	.word	0x00000000


	//----- nvinfo : EIATTR_FRAME_SIZE
	.align		4
.L_19:
        /*0078*/ 	.byte	0x04, 0x11
        /*007a*/ 	.short	(.L_21 - .L_20)
	.align		4
.L_20:
        /*007c*/ 	.word	index@(_Z18final_scale_kernelPixii)
        /*0080*/ 	.word	0x00000000


	//----- nvinfo : EIATTR_MIN_STACK_SIZE
	.align		4
.L_21:
        /*0084*/ 	.byte	0x04, 0x12
        /*0086*/ 	.short	(.L_23 - .L_22)
	.align		4
.L_22:
        /*0088*/ 	.word	index@(_Z18final_scale_kernelPixii)
        /*008c*/ 	.word	0x00000000


	//----- nvinfo : EIATTR_MIN_STACK_SIZE
	.align		4
.L_23:
        /*0090*/ 	.byte	0x04, 0x12
        /*0092*/ 	.short	(.L_25 - .L_24)
	.align		4
.L_24:
        /*0094*/ 	.word	index@(_Z20pointwise_mul_kernelPiS_S_ii)
        /*0098*/ 	.word	0x00000000


	//----- nvinfo : EIATTR_MIN_STACK_SIZE
	.align		4
.L_25:
        /*009c*/ 	.byte	0x04, 0x12
        /*009e*/ 	.short	(.L_27 - .L_26)
	.align		4
.L_26:
        /*00a0*/ 	.word	index@(_Z20ntt_butterfly_kernelPiiixi)
        /*00a4*/ 	.word	0x00000000


	//----- nvinfo : EIATTR_MIN_STACK_SIZE
	.align		4
.L_27:
        /*00a8*/ 	.byte	0x04, 0x12
        /*00aa*/ 	.short	(.L_29 - .L_28)
	.align		4
.L_28:
        /*00ac*/ 	.word	index@(_Z18bit_reverse_kernelPiS_i)
        /*00b0*/ 	.word	0x00000000
.L_29:


//--------------------- .nv.compat                --------------------------
	.section	.nv.compat,"",@"SHT_CUDA_COMPAT_INFO"
	.align	4
        /*0000*/ 	.byte	0x02, 0x09, 0x00, 0x00, 0x02, 0x02, 0x01, 0x00, 0x02, 0x05, 0x05, 0x00, 0x03, 0x07, 0x01, 0x01
        /*0010*/ 	.byte	0x02, 0x03, 0x00, 0x00, 0x02, 0x06, 0x01, 0x00, 0x04, 0x0b, 0x08, 0x00, 0x09, 0x00, 0x00, 0x00
        /*0020*/ 	.byte	0x00, 0x00, 0x00, 0x00


//--------------------- .nv.info._Z18final_scale_kernelPixii --------------------------
	.section	.nv.info._Z18final_scale_kernelPixii,"",@"SHT_CUDA_INFO"
	.sectionflags	@""
	.align	4


	//----- nvinfo : EIATTR_CUDA_API_VERSION
	.align		4
        /*0000*/ 	.byte	0x04, 0x37
        /*0002*/ 	.short	(.L_31 - .L_30)
.L_30:
        /*0004*/ 	.word	0x00000082


	//----- nvinfo : EIATTR_KPARAM_INFO
	.align		4
.L_31:
        /*0008*/ 	.byte	0x04, 0x17
        /*000a*/ 	.short	(.L_33 - .L_32)
.L_32:
        /*000c*/ 	.word	0x00000000
        /*0010*/ 	.short	0x0003
        /*0012*/ 	.short	0x0014
        /*0014*/ 	.byte	0x00, 0xf0, 0x11, 0x00


	//----- nvinfo : EIATTR_KPARAM_INFO
	.align		4
.L_33:
        /*0018*/ 	.byte	0x04, 0x17
        /*001a*/ 	.short	(.L_35 - .L_34)
.L_34:
        /*001c*/ 	.word	0x00000000
        /*0020*/ 	.short	0x0002
        /*0022*/ 	.short	0x0010
        /*0024*/ 	.byte	0x00, 0xf0, 0x11, 0x00


	//----- nvinfo : EIATTR_KPARAM_INFO
	.align		4
.L_35:
        /*0028*/ 	.byte	0x04, 0x17
        /*002a*/ 	.short	(.L_37 - .L_36)
.L_36:
        /*002c*/ 	.word	0x00000000
        /*0030*/ 	.short	0x0001
        /*0032*/ 	.short	0x0008
        /*0034*/ 	.byte	0x00, 0xf0, 0x21, 0x00


	//----- nvinfo : EIATTR_KPARAM_INFO
	.align		4
.L_37:
        /*0038*/ 	.byte	0x04, 0x17
        /*003a*/ 	.short	(.L_39 - .L_38)
.L_38:
        /*003c*/ 	.word	0x00000000
        /*0040*/ 	.short	0x0000
        /*0042*/ 	.short	0x0000
        /*0044*/ 	.byte	0x00, 0xf5, 0x21, 0x00


	//----- nvinfo : EIATTR_SPARSE_MMA_MASK
	.align		4
.L_39:
        /*0048*/ 	.byte	0x03, 0x50
        /*004a*/ 	.short	0x0000


	//----- nvinfo : EIATTR_MAXREG_COUNT
	.align		4
        /*004c*/ 	.byte	0x03, 0x1b
        /*004e*/ 	.short	0x00ff


	//----- nvinfo : EIATTR_MERCURY_ISA_VERSION
	.align		4
        /*0050*/ 	.byte	0x03, 0x5f
        /*0052*/ 	.short	0x0101


	//----- nvinfo : EIATTR_VRC_CTA_INIT_COUNT
	.align		4
        /*0054*/ 	.byte	0x02, 0x4a
	.zero		1
	.zero		1


	//----- nvinfo : EIATTR_EXIT_INSTR_OFFSETS
	.align		4
        /*0058*/ 	.byte	0x04, 0x1c
        /*005a*/ 	.short	(.L_41 - .L_40)


	//   ....[0]....
.L_40:
        /*005c*/ 	.word	0x00000070


	//   ....[1]....
        /*0060*/ 	.word	0x000002f0


	//----- nvinfo : EIATTR_CRS_STACK_SIZE
	.align		4
.L_41:
        /*0064*/ 	.byte	0x04, 0x1e
        /*0066*/ 	.short	(.L_43 - .L_42)
.L_42:
        /*0068*/ 	.word	0x00000000


	//----- nvinfo : EIATTR_CBANK_PARAM_SIZE
	.align		4
.L_43:
        /*006c*/ 	.byte	0x03, 0x19
        /*006e*/ 	.short	0x0018


	//----- nvinfo : EIATTR_PARAM_CBANK
	.align		4
        /*0070*/ 	.byte	0x04, 0x0a
        /*0072*/ 	.short	(.L_45 - .L_44)
	.align		4
.L_44:
        /*0074*/ 	.word	index@(.nv.constant0._Z18final_scale_kernelPixii)
        /*0078*/ 	.short	0x0380
        /*007a*/ 	.short	0x0018


	//----- nvinfo : EIATTR_SW_WAR
	.align		4
.L_45:
        /*007c*/ 	.byte	0x04, 0x36
        /*007e*/ 	.short	(.L_47 - .L_46)
.L_46:
        /*0080*/ 	.word	0x00000008
.L_47:


//--------------------- .nv.info._Z20pointwise_mul_kernelPiS_S_ii --------------------------
	.section	.nv.info._Z20pointwise_mul_kernelPiS_S_ii,"",@"SHT_CUDA_INFO"
	.sectionflags	@""
	.align	4


	//----- nvinfo : EIATTR_CUDA_API_VERSION
	.align		4
        /*0000*/ 	.byte	0x04, 0x37
        /*0002*/ 	.short	(.L_49 - .L_48)
.L_48:
        /*0004*/ 	.word	0x00000082


	//----- nvinfo : EIATTR_KPARAM_INFO
	.align		4
.L_49:
        /*0008*/ 	.byte	0x04, 0x17
        /*000a*/ 	.short	(.L_51 - .L_50)
.L_50:
        /*000c*/ 	.word	0x00000000
        /*0010*/ 	.short	0x0004
        /*0012*/ 	.short	0x001c
        /*0014*/ 	.byte	0x00, 0xf0, 0x11, 0x00


	//----- nvinfo : EIATTR_KPARAM_INFO
	.align		4
.L_51:
        /*0018*/ 	.byte	0x04, 0x17
        /*001a*/ 	.short	(.L_53 - .L_52)
.L_52:
        /*001c*/ 	.word	0x00000000
        /*0020*/ 	.short	0x0003
        /*0022*/ 	.short	0x0018
        /*0024*/ 	.byte	0x00, 0xf0, 0x11, 0x00


	//----- nvinfo : EIATTR_KPARAM_INFO
	.align		4
.L_53:
        /*0028*/ 	.byte	0x04, 0x17
        /*002a*/ 	.short	(.L_55 - .L_54)
.L_54:
        /*002c*/ 	.word	0x00000000
        /*0030*/ 	.short	0x0002
        /*0032*/ 	.short	0x0010
        /*0034*/ 	.byte	0x00, 0xf5, 0x21, 0x00


	//----- nvinfo : EIATTR_KPARAM_INFO
	.align		4
.L_55:
        /*0038*/ 	.byte	0x04, 0x17
        /*003a*/ 	.short	(.L_57 - .L_56)
.L_56:
        /*003c*/ 	.word	0x00000000
        /*0040*/ 	.short	0x0001
        /*0042*/ 	.short	0x0008
        /*0044*/ 	.byte	0x00, 0xf5, 0x21, 0x00


	//----- nvinfo : EIATTR_KPARAM_INFO
	.align		4
.L_57:
        /*0048*/ 	.byte	0x04, 0x17
        /*004a*/ 	.short	(.L_59 - .L_58)
.L_58:
        /*004c*/ 	.word	0x00000000
        /*0050*/ 	.short	0x0000
        /*0052*/ 	.short	0x0000
        /*0054*/ 	.byte	0x00, 0xf5, 0x21, 0x00


	//----- nvinfo : EIATTR_SPARSE_MMA_MASK
	.align		4
.L_59:
        /*0058*/ 	.byte	0x03, 0x50
        /*005a*/ 	.short	0x0000


	//----- nvinfo : EIATTR_MAXREG_COUNT
	.align		4
        /*005c*/ 	.byte	0x03, 0x1b
        /*005e*/ 	.short	0x00ff


	//----- nvinfo : EIATTR_MERCURY_ISA_VERSION
	.align		4
        /*0060*/ 	.byte	0x03, 0x5f
        /*0062*/ 	.short	0x0101


	//----- nvinfo : EIATTR_VRC_CTA_INIT_COUNT
	.align		4
        /*0064*/ 	.byte	0x02, 0x4a
	.zero		1
	.zero		1


	//----- nvinfo : EIATTR_EXIT_INSTR_OFFSETS
	.align		4
        /*0068*/ 	.byte	0x04, 0x1c
        /*006a*/ 	.short	(.L_61 - .L_60)


	//   ....[0]....
.L_60:
        /*006c*/ 	.word	0x00000070


	//   ....[1]....
        /*0070*/ 	.word	0x00000300


	//----- nvinfo : EIATTR_CRS_STACK_SIZE
	.align		4
.L_61:
        /*0074*/ 	.byte	0x04, 0x1e
        /*0076*/ 	.short	(.L_63 - .L_62)
.L_62:
        /*0078*/ 	.word	0x00000000


	//----- nvinfo : EIATTR_CBANK_PARAM_SIZE
	.align		4
.L_63:
        /*007c*/ 	.byte	0x03, 0x19
        /*007e*/ 	.short	0x0020


	//----- nvinfo : EIATTR_PARAM_CBANK
	.align		4
        /*0080*/ 	.byte	0x04, 0x0a
        /*0082*/ 	.short	(.L_65 - .L_64)
	.align		4
.L_64:
        /*0084*/ 	.word	index@(.nv.constant0._Z20pointwise_mul_kernelPiS_S_ii)
        /*0088*/ 	.short	0x0380
        /*008a*/ 	.short	0x0020


	//----- nvinfo : EIATTR_SW_WAR
	.align		4
.L_65:
        /*008c*/ 	.byte	0x04, 0x36
        /*008e*/ 	.short	(.L_67 - .L_66)
.L_66:
        /*0090*/ 	.word	0x00000008
.L_67:


//--------------------- .nv.info._Z20ntt_butterfly_kernelPiiixi --------------------------
	.section	.nv.info._Z20ntt_butterfly_kernelPiiixi,"",@"SHT_CUDA_INFO"
	.sectionflags	@""
	.align	4


	//----- nvinfo : EIATTR_CUDA_API_VERSION
	.align		4
        /*0000*/ 	.byte	0x04, 0x37
        /*0002*/ 	.short	(.L_69 - .L_68)
.L_68:
        /*0004*/ 	.word	0x00000082


	//----- nvinfo : EIATTR_KPARAM_INFO
	.align		4
.L_69:
        /*0008*/ 	.byte	0x04, 0x17
        /*000a*/ 	.short	(.L_71 - .L_70)
.L_70:
        /*000c*/ 	.word	0x00000000
        /*0010*/ 	.short	0x0004
        /*0012*/ 	.short	0x0018
        /*0014*/ 	.byte	0x00, 0xf0, 0x11, 0x00


	//----- nvinfo : EIATTR_KPARAM_INFO
	.align		4
.L_71:
        /*0018*/ 	.byte	0x04, 0x17
        /*001a*/ 	.short	(.L_73 - .L_72)
.L_72:
        /*001c*/ 	.word	0x00000000
        /*0020*/ 	.short	0x0003
        /*0022*/ 	.short	0x0010
        /*0024*/ 	.byte	0x00, 0xf0, 0x21, 0x00


	//----- nvinfo : EIATTR_KPARAM_INFO
	.align		4
.L_73:
        /*0028*/ 	.byte	0x04, 0x17
        /*002a*/ 	.short	(.L_75 - .L_74)
.L_74:
        /*002c*/ 	.word	0x00000000
        /*0030*/ 	.short	0x0002
        /*0032*/ 	.short	0x000c
        /*0034*/ 	.byte	0x00, 0xf0, 0x11, 0x00


	//----- nvinfo : EIATTR_KPARAM_INFO
	.align		4
.L_75:
        /*0038*/ 	.byte	0x04, 0x17
        /*003a*/ 	.short	(.L_77 - .L_76)
.L_76:
        /*003c*/ 	.word	0x00000000
        /*0040*/ 	.short	0x0001
        /*0042*/ 	.short	0x0008
        /*0044*/ 	.byte	0x00, 0xf0, 0x11, 0x00


	//----- nvinfo : EIATTR_KPARAM_INFO
	.align		4
.L_77:
        /*0048*/ 	.byte	0x04, 0x17
        /*004a*/ 	.short	(.L_79 - .L_78)
.L_78:
        /*004c*/ 	.word	0x00000000
        /*0050*/ 	.short	0x0000
        /*0052*/ 	.short	0x0000
        /*0054*/ 	.byte	0x00, 0xf5, 0x21, 0x00


	//----- nvinfo : EIATTR_SPARSE_MMA_MASK
	.align		4
.L_79:
        /*0058*/ 	.byte	0x03, 0x50
        /*005a*/ 	.short	0x0000


	//----- nvinfo : EIATTR_MAXREG_COUNT
	.align		4
        /*005c*/ 	.byte	0x03, 0x1b
        /*005e*/ 	.short	0x00ff


	//----- nvinfo : EIATTR_MERCURY_ISA_VERSION
	.align		4
        /*0060*/ 	.byte	0x03, 0x5f
        /*0062*/ 	.short	0x0101


	//----- nvinfo : EIATTR_VRC_CTA_INIT_COUNT
	.align		4
        /*0064*/ 	.byte	0x02, 0x4a
	.zero		1
	.zero		1


	//----- nvinfo : EIATTR_EXIT_INSTR_OFFSETS
	.align		4
        /*0068*/ 	.byte	0x04, 0x1c
        /*006a*/ 	.short	(.L_81 - .L_80)


	//   ....[0]....
.L_80:
        /*006c*/ 	.word	0x00000210


	//   ....[1]....
        /*0070*/ 	.word	0x00000ed0


	//----- nvinfo : EIATTR_CRS_STACK_SIZE
	.align		4
.L_81:
        /*0074*/ 	.byte	0x04, 0x1e
        /*0076*/ 	.short	(.L_83 - .L_82)
.L_82:
        /*0078*/ 	.word	0x00000000


	//----- nvinfo : EIATTR_CBANK_PARAM_SIZE
	.align		4
.L_83:
        /*007c*/ 	.byte	0x03, 0x19
        /*007e*/ 	.short	0x001c


	//----- nvinfo : EIATTR_PARAM_CBANK
	.align		4
        /*0080*/ 	.byte	0x04, 0x0a
        /*0082*/ 	.short	(.L_85 - .L_84)
	.align		4
.L_84:
        /*0084*/ 	.word	index@(.nv.constant0._Z20ntt_butterfly_kernelPiiixi)
        /*0088*/ 	.short	0x0380
        /*008a*/ 	.short	0x001c


	//----- nvinfo : EIATTR_SW_WAR
	.align		4
.L_85:
        /*008c*/ 	.byte	0x04, 0x36
        /*008e*/ 	.short	(.L_87 - .L_86)
.L_86:
        /*0090*/ 	.word	0x00000008
.L_87:


//--------------------- .nv.info._Z18bit_reverse_kernelPiS_i --------------------------
	.section	.nv.info._Z18bit_reverse_kernelPiS_i,"",@"SHT_CUDA_INFO"
	.sectionflags	@""
	.align	4


	//----- nvinfo : EIATTR_CUDA_API_VERSION
	.align		4
        /*0000*/ 	.byte	0x04, 0x37
        /*0002*/ 	.short	(.L_89 - .L_88)
.L_88:
        /*0004*/ 	.word	0x00000082


	//----- nvinfo : EIATTR_KPARAM_INFO
	.align		4
.L_89:
        /*0008*/ 	.byte	0x04, 0x17
        /*000a*/ 	.short	(.L_91 - .L_90)
.L_90:
        /*000c*/ 	.word	0x00000000
        /*0010*/ 	.short	0x0002
        /*0012*/ 	.short	0x0010
        /*0014*/ 	.byte	0x00, 0xf0, 0x11, 0x00


	//----- nvinfo : EIATTR_KPARAM_INFO
	.align		4
.L_91:
        /*0018*/ 	.byte	0x04, 0x17
        /*001a*/ 	.short	(.L_93 - .L_92)
.L_92:
        /*001c*/ 	.word	0x00000000
        /*0020*/ 	.short	0x0001
        /*0022*/ 	.short	0x0008
        /*0024*/ 	.byte	0x00, 0xf5, 0x21, 0x00


	//----- nvinfo : EIATTR_KPARAM_INFO
	.align		4
.L_93:
        /*0028*/ 	.byte	0x04, 0x17
        /*002a*/ 	.short	(.L_95 - .L_94)
.L_94:
        /*002c*/ 	.word	0x00000000
        /*0030*/ 	.short	0x0000
        /*0032*/ 	.short	0x0000
        /*0034*/ 	.byte	0x00, 0xf5, 0x21, 0x00


	//----- nvinfo : EIATTR_SPARSE_MMA_MASK
	.align		4
.L_95:
        /*0038*/ 	.byte	0x03, 0x50
        /*003a*/ 	.short	0x0000


	//----- nvinfo : EIATTR_MAXREG_COUNT
	.align		4
        /*003c*/ 	.byte	0x03, 0x1b
        /*003e*/ 	.short	0x00ff


	//----- nvinfo : EIATTR_MERCURY_ISA_VERSION
	.align		4
        /*0040*/ 	.byte	0x03, 0x5f
        /*0042*/ 	.short	0x0101


	//----- nvinfo : EIATTR_VRC_CTA_INIT_COUNT
	.align		4
        /*0044*/ 	.byte	0x02, 0x4a
	.zero		1
	.zero		1


	//----- nvinfo : EIATTR_EXIT_INSTR_OFFSETS
	.align		4
        /*0048*/ 	.byte	0x04, 0x1c
        /*004a*/ 	.short	(.L_97 - .L_96)


	//   ....[0]....
.L_96:
        /*004c*/ 	.word	0x00000070


	//   ....[1]....
        /*0050*/ 	.word	0x000000d0


	//   ....[2]....
        /*0054*/ 	.word	0x00000170


	//----- nvinfo : EIATTR_CBANK_PARAM_SIZE
	.align		4
.L_97:
        /*0058*/ 	.byte	0x03, 0x19
        /*005a*/ 	.short	0x0014


	//----- nvinfo : EIATTR_PARAM_CBANK
	.align		4
        /*005c*/ 	.byte	0x04, 0x0a
        /*005e*/ 	.short	(.L_99 - .L_98)
	.align		4
.L_98:
        /*0060*/ 	.word	index@(.nv.constant0._Z18bit_reverse_kernelPiS_i)
        /*0064*/ 	.short	0x0380
        /*0066*/ 	.short	0x0014


	//----- nvinfo : EIATTR_SW_WAR
	.align		4
.L_99:
        /*0068*/ 	.byte	0x04, 0x36
        /*006a*/ 	.short	(.L_101 - .L_100)
.L_100:
        /*006c*/ 	.word	0x00000008
.L_101:


//--------------------- .nv.callgraph             --------------------------
	.section	.nv.callgraph,"",@"SHT_CUDA_CALLGRAPH"
	.align	4
	.sectionentsize	8
	.align		4
        /*0000*/ 	.word	0x00000000
	.align		4
        /*0004*/ 	.word	0xffffffff
	.align		4
        /*0008*/ 	.word	0x00000000
	.align		4
        /*000c*/ 	.word	0xfffffffe
	.align		4
        /*0010*/ 	.word	0x00000000
	.align		4
        /*0014*/ 	.word	0xfffffffd
	.align		4
        /*0018*/ 	.word	0x00000000
	.align		4
        /*001c*/ 	.word	0xfffffffc


//--------------------- .text._Z18final_scale_kernelPixii --------------------------
	.section	.text._Z18final_scale_kernelPixii,"ax",@progbits
	.align	128
        .global         _Z18final_scale_kernelPixii
        .type           _Z18final_scale_kernelPixii,@function
        .size           _Z18final_scale_kernelPixii,(.L_x_22 - _Z18final_scale_kernelPixii)
        .other          _Z18final_scale_kernelPixii,@"STO_CUDA_ENTRY STV_DEFAULT"
_Z18final_scale_kernelPixii:
.text._Z18final_scale_kernelPixii:
[----:B------:R-:W-:Y:S01]  /*0000*/  LDC R1, c[0x0][0x37c] ;  /* 0x0000df00ff017b82 */ /* 0x000fe20000000800 */
[----:B------:R-:W0:Y:S07]  /*0010*/  S2R R0, SR_TID.X ;  /* 0x0000000000007919 */ /* 0x000e2e0000002100 */
[----:B------:R-:W0:Y:S01]  /*0020*/  S2UR UR4, SR_CTAID.X ;  /* 0x00000000000479c3 */ /* 0x000e220000002500 */
[----:B------:R-:W1:Y:S07]  /*0030*/  LDCU UR5, c[0x0][0x390] ;  /* 0x00007200ff0577ac */ /* 0x000e6e0008000800 */
[----:B------:R-:W0:Y:S02]  /*0040*/  LDC R5, c[0x0][0x360] ;  /* 0x0000d800ff057b82 */ /* 0x000e240000000800 */
[----:B0-----:R-:W-:-:S05]  /*0050*/  IMAD R5, R5, UR4, R0 ;  /* 0x0000000405057c24 */ /* 0x001fca000f8e0200 */
[----:B-1----:R-:W-:-:S13]  /*0060*/  ISETP.GE.AND P0, PT, R5, UR5, PT ;  /* 0x0000000505007c0c */ /* 0x002fda000bf06270 */
[----:B------:R-:W-:Y:S05]  /*0070*/  @P0 EXIT ;  /* 0x000000000000094d */ /* 0x000fea0003800000 */
[----:B------:R-:W0:Y:S01]  /*0080*/  LDC.64 R2, c[0x0][0x380] ;  /* 0x0000e000ff027b82 */ /* 0x000e220000000a00 */
[----:B------:R-:W1:Y:S01]  /*0090*/  LDCU.64 UR6, c[0x0][0x358] ;  /* 0x00006b00ff0677ac */ /* 0x000e620008000a00 */
[----:B------:R-:W2:Y:S01]  /*00a0*/  LDCU.64 UR4, c[0x0][0x388] ;  /* 0x00007100ff0477ac */ /* 0x000ea20008000a00 */
[----:B------:R-:W3:Y:S01]  /*00b0*/  LDCU UR9, c[0x0][0x394] ;  /* 0x00007280ff0977ac */ /* 0x000ee20008000800 */
[----:B0-----:R-:W-:-:S05]  /*00c0*/  IMAD.WIDE R2, R5, 0x4, R2 ;  /* 0x0000000405027825 */ /* 0x001fca00078e0202 */
[----:B-1----:R-:W4:Y:S01]  /*00d0*/  LDG.E R0, desc[UR6][R2.64] ;  /* 0x0000000602007981 */ /* 0x002f22000c1e1900 */
[----:B---3--:R-:W-:Y:S01]  /*00e0*/  USHF.R.S32.HI UR8, URZ, 0x1f, UR9 ;  /* 0x0000001fff087899 */ /* 0x008fe20008011409 */
[----:B------:R-:W-:Y:S01]  /*00f0*/  BSSY.RECONVERGENT B0, `(.L_x_0) ;  /* 0x000001e000007945 */ /* 0x000fe20003800200 */
[----:B----4-:R-:W-:-:S05]  /*0100*/  SHF.R.S32.HI R4, RZ, 0x1f, R0 ;  /* 0x0000001fff047819 */ /* 0x010fca0000011400 */
[----:B--2---:R-:W-:Y:S02]  /*0110*/  IMAD R7, R4, UR4, RZ ;  /* 0x0000000404077c24 */ /* 0x004fe4000f8e02ff */
[----:B------:R-:W-:-:S04]  /*0120*/  IMAD.WIDE.U32 R4, R0, UR4, RZ ;  /* 0x0000000400047c25 */ /* 0x000fc8000f8e00ff */
[----:B------:R-:W-:-:S04]  /*0130*/  IMAD R7, R0, UR5, R7 ;  /* 0x0000000500077c24 */ /* 0x000fc8000f8e0207 */
[----:B------:R-:W-:-:S05]  /*0140*/  IMAD.IADD R6, R5, 0x1, R7 ;  /* 0x0000000105067824 */ /* 0x000fca00078e0207 */
[----:B------:R-:W-:-:S04]  /*0150*/  LOP3.LUT R0, R6, UR8, RZ, 0xfc, !PT ;  /* 0x0000000806007c12 */ /* 0x000fc8000f8efcff */
[----:B------:R-:W-:-:S13]  /*0160*/  ISETP.NE.U32.AND P0, PT, R0, RZ, PT ;  /* 0x000000ff0000720c */ /* 0x000fda0003f05070 */
[----:B------:R-:W-:Y:S05]  /*0170*/  @P0 BRA `(.L_x_1) ;  /* 0x0000000000480947 */ /* 0x000fea0003800000 */
[----:B------:R-:W0:Y:S01]  /*0180*/  I2F.U32.RP R0, UR9 ;  /* 0x0000000900007d06 */ /* 0x000e220008209000 */
[----:B------:R-:W-:-:S07]  /*0190*/  ISETP.NE.U32.AND P1, PT, RZ, UR9, PT ;  /* 0x00000009ff007c0c */ /* 0x000fce000bf25070 */
[----:B0-----:R-:W0:Y:S02]  /*01a0*/  MUFU.RCP R0, R0 ;  /* 0x0000000000007308 */ /* 0x001e240000001000 */
[----:B0-----:R-:W-:-:S06]  /*01b0*/  IADD3 R6, PT, PT, R0, 0xffffffe, RZ ;  /* 0x0ffffffe00067810 */ /* 0x001fcc0007ffe0ff */
[----:B------:R0:W1:Y:S02]  /*01c0*/  F2I.FTZ.U32.TRUNC.NTZ R7, R6 ;  /* 0x0000000600077305 */ /* 0x000064000021f000 */
[----:B0-----:R-:W-:Y:S02]  /*01d0*/  HFMA2 R6, -RZ, RZ, 0, 0 ;  /* 0x00000000ff067431 */ /* 0x001fe400000001ff */
[----:B-1----:R-:W-:-:S04]  /*01e0*/  IMAD.MOV R5, RZ, RZ, -R7 ;  /* 0x000000ffff057224 */ /* 0x002fc800078e0a07 */
[----:B------:R-:W-:-:S04]  /*01f0*/  IMAD R5, R5, UR9, RZ ;  /* 0x0000000905057c24 */ /* 0x000fc8000f8e02ff */
[----:B------:R-:W-:-:S06]  /*0200*/  IMAD.HI.U32 R7, R7, R5, R6 ;  /* 0x0000000507077227 */ /* 0x000fcc00078e0006 */
[----:B------:R-:W-:-:S04]  /*0210*/  IMAD.HI.U32 R7, R7, R4, RZ ;  /* 0x0000000407077227 */ /* 0x000fc800078e00ff */
[----:B------:R-:W-:-:S04]  /*0220*/  IMAD.MOV R7, RZ, RZ, -R7 ;  /* 0x000000ffff077224 */ /* 0x000fc800078e0a07 */
[----:B------:R-:W-:-:S05]  /*0230*/  IMAD R4, R7, UR9, R4 ;  /* 0x0000000907047c24 */ /* 0x000fca000f8e0204 */
[----:B------:R-:W-:-:S13]  /*0240*/  ISETP.GE.U32.AND P0, PT, R4, UR9, PT ;  /* 0x0000000904007c0c */ /* 0x000fda000bf06070 */
[----:B------:R-:W-:-:S04]  /*0250*/  @P0 IADD3 R4, PT, PT, R4, -UR9, RZ ;  /* 0x8000000904040c10 */ /* 0x000fc8000fffe0ff */
[----:B------:R-:W-:-:S13]  /*0260*/  ISETP.GE.U32.AND P0, PT, R4, UR9, PT ;  /* 0x0000000904007c0c */ /* 0x000fda000bf06070 */
[----:B------:R-:W-:Y:S01]  /*0270*/  @P0 VIADD R4, R4, -UR9 ;  /* 0x8000000904040c36 */ /* 0x000fe20008000000 */
[----:B------:R-:W-:Y:S01]  /*0280*/  @!P1 LOP3.LUT R4, RZ, UR9, RZ, 0x33, !PT ;  /* 0x00000009ff049c12 */ /* 0x000fe2000f8e33ff */
[----:B------:R-:W-:Y:S06]  /*0290*/  BRA `(.L_x_2) ;  /* 0x00000000000c7947 */ /* 0x000fec0003800000 */
.L_x_1:
[----:B------:R-:W-:-:S07]  /*02a0*/  MOV R0, 0x2c0 ;  /* 0x000002c000007802 */ /* 0x000fce0000000f00 */
[----:B------:R-:W-:Y:S05]  /*02b0*/  CALL.REL.NOINC `($__internal_0_$__cuda_sm20_rem_s64) ;  /* 0x0000000000107944 */ /* 0x000fea0003c00000 */
[----:B------:R-:W-:-:S07]  /*02c0*/  MOV R4, R6 ;  /* 0x0000000600047202 */ /* 0x000fce0000000f00 */
.L_x_2:
[----:B------:R-:W-:Y:S05]  /*02d0*/  BSYNC.RECONVERGENT B0 ;  /* 0x0000000000007941 */ /* 0x000fea0003800200 */
.L_x_0:
[----:B------:R-:W-:Y:S01]  /*02e0*/  STG.E desc[UR6][R2.64], R4 ;  /* 0x0000000402007986 */ /* 0x000fe2000c101906 */
[----:B------:R-:W-:Y:S05]  /*02f0*/  EXIT ;  /* 0x000000000000794d */ /* 0x000fea0003800000 */
        .weak           $__internal_0_$__cuda_sm20_rem_s64
        .type           $__internal_0_$__cuda_sm20_rem_s64,@function
        .size           $__internal_0_$__cuda_sm20_rem_s64,(.L_x_22 - $__internal_0_$__cuda_sm20_rem_s64)
$__internal_0_$__cuda_sm20_rem_s64:
[----:B------:R-:W0:Y:S01]  /*0300*/  LDCU UR10, c[0x0][0x394] ;  /* 0x00007280ff0a77ac */ /* 0x000e220008000800 */
[----:B------:R-:W-:Y:S02]  /*0310*/  UISETP.GE.AND UP0, UPT, UR8, URZ, UPT ;  /* 0x000000ff0800728c */ /* 0x000fe4000bf06270 */
[----:B0-----:R-:W-:-:S04]  /*0320*/  UIADD3 UR4, UP1, UPT, URZ, -UR10, URZ ;  /* 0x8000000aff047290 */ /* 0x001fc8000ff3e0ff */
[----:B------:R-:W-:Y:S02]  /*0330*/  UIADD3.X UR5, UPT, UPT, URZ, ~UR8, URZ, UP1, !UPT ;  /* 0x80000008ff057290 */ /* 0x000fe40008ffe4ff */
[----:B------:R-:W-:Y:S02]  /*0340*/  USEL UR4, UR4, UR10, !UP0 ;  /* 0x0000000a04047287 */ /* 0x000fe4000c000000 */
[----:B------:R-:W-:-:S09]  /*0350*/  USEL UR5, UR5, UR8, !UP0 ;  /* 0x0000000805057287 */ /* 0x000fd2000c000000 */
[----:B------:R-:W0:Y:S08]  /*0360*/  I2F.U64.RP R5, UR4 ;  /* 0x0000000400057d12 */ /* 0x000e300008309000 */
[----:B0-----:R-:W0:Y:S02]  /*0370*/  MUFU.RCP R5, R5 ;  /* 0x0000000500057308 */ /* 0x001e240000001000 */
[----:B0-----:R-:W-:-:S06]  /*0380*/  VIADD R8, R5, 0x1ffffffe ;  /* 0x1ffffffe05087836 */ /* 0x001fcc0000000000 */
[----:B------:R-:W0:Y:S02]  /*0390*/  F2I.U64.TRUNC R8, R8 ;  /* 0x0000000800087311 */ /* 0x000e24000020d800 */
[----:B0-----:R-:W-:-:S04]  /*03a0*/  IMAD.WIDE.U32 R10, R8, UR4, RZ ;  /* 0x00000004080a7c25 */ /* 0x001fc8000f8e00ff */
[C---:B------:R-:W-:Y:S01]  /*03b0*/  IMAD R7, R8.reuse, UR5, R11 ;  /* 0x0000000508077c24 */ /* 0x040fe2000f8e020b */
[----:B------:R-:W-:Y:S01]  /*03c0*/  IADD3 R13, P0, PT, RZ, -R10, RZ ;  /* 0x8000000aff0d7210 */ /* 0x000fe20007f1e0ff */
[----:B------:R-:W-:Y:S02]  /*03d0*/  IMAD.MOV.U32 R11, RZ, RZ, R8 ;  /* 0x000000ffff0b7224 */ /* 0x000fe400078e0008 */
[----:B------:R-:W-:Y:S02]  /*03e0*/  IMAD R7, R9, UR4, R7 ;  /* 0x0000000409077c24 */ /* 0x000fe4000f8e0207 */
[----:B------:R-:W-:-:S03]  /*03f0*/  IMAD.HI.U32 R10, R8, R13, RZ ;  /* 0x0000000d080a7227 */ /* 0x000fc600078e00ff */
[----:B------:R-:W-:-:S05]  /*0400*/  IADD3.X R7, PT, PT, RZ, ~R7, RZ, P0, !PT ;  /* 0x80000007ff077210 */ /* 0x000fca00007fe4ff */
[----:B------:R-:W-:-:S04]  /*0410*/  IMAD.WIDE.U32 R10, P0, R8, R7, R10 ;  /* 0x00000007080a7225 */ /* 0x000fc8000780000a */
[C---:B------:R-:W-:Y:S02]  /*0420*/  IMAD R15, R9.reuse, R7, RZ ;  /* 0x00000007090f7224 */ /* 0x040fe400078e02ff */
[----:B------:R-:W-:-:S04]  /*0430*/  IMAD.HI.U32 R10, P1, R9, R13, R10 ;  /* 0x0000000d090a7227 */ /* 0x000fc8000782000a */
[----:B------:R-:W-:Y:S01]  /*0440*/  IMAD.HI.U32 R5, R9, R7, RZ ;  /* 0x0000000709057227 */ /* 0x000fe200078e00ff */
[----:B------:R-:W-:-:S04]  /*0450*/  IADD3 R11, P2, PT, R15, R10, RZ ;  /* 0x0000000a0f0b7210 */ /* 0x000fc80007f5e0ff */
[----:B------:R-:W-:Y:S01]  /*0460*/  IADD3.X R5, PT, PT, R5, R9, RZ, P0, !PT ;  /* 0x0000000905057210 */ /* 0x000fe200007fe4ff */
[----:B------:R-:W-:-:S03]  /*0470*/  IMAD.WIDE.U32 R8, R11, UR4, RZ ;  /* 0x000000040b087c25 */ /* 0x000fc6000f8e00ff */
[----:B------:R-:W-:Y:S01]  /*0480*/  IADD3.X R5, PT, PT, RZ, RZ, R5, P2, P1 ;  /* 0x000000ffff057210 */ /* 0x000fe200017e2405 */
[----:B------:R-:W-:Y:S01]  /*0490*/  IMAD R10, R11, UR5, R9 ;  /* 0x000000050b0a7c24 */ /* 0x000fe2000f8e0209 */
[----:B------:R-:W-:Y:S02]  /*04a0*/  IADD3 R13, P0, PT, RZ, -R8, RZ ;  /* 0x80000008ff0d7210 */ /* 0x000fe40007f1e0ff */
[----:B------:R-:W-:Y:S01]  /*04b0*/  ISETP.GE.AND P1, PT, R6, RZ, PT ;  /* 0x000000ff0600720c */ /* 0x000fe20003f26270 */
[----:B------:R-:W-:Y:S01]  /*04c0*/  IMAD R7, R5, UR4, R10 ;  /* 0x0000000405077c24 */ /* 0x000fe2000f8e020a */
[----:B------:R-:W-:Y:S01]  /*04d0*/  IADD3 R9, P4, PT, RZ, -R4, RZ ;  /* 0x80000004ff097210 */ /* 0x000fe20007f9e0ff */
[----:B------:R-:W-:-:S03]  /*04e0*/  IMAD.HI.U32 R10, R11, R13, RZ ;  /* 0x0000000d0b0a7227 */ /* 0x000fc600078e00ff */
[----:B------:R-:W-:Y:S01]  /*04f0*/  SEL R8, R9, R4, !P1 ;  /* 0x0000000409087207 */ /* 0x000fe20004800000 */
[----:B------:R-:W-:Y:S01]  /*0500*/  IMAD.X R12, RZ, RZ, ~R7, P0 ;  /* 0x000000ffff0c7224 */ /* 0x000fe200000e0e07 */
[----:B------:R-:W-:-:S03]  /*0510*/  IADD3.X R9, PT, PT, RZ, ~R6, RZ, P4, !PT ;  /* 0x80000006ff097210 */ /* 0x000fc600027fe4ff */
[----:B------:R-:W-:-:S04]  /*0520*/  IMAD.WIDE.U32 R10, P0, R11, R12, R10 ;  /* 0x0000000c0b0a7225 */ /* 0x000fc8000780000a */
[----:B------:R-:W-:-:S04]  /*0530*/  IMAD.HI.U32 R7, P2, R5, R13, R10 ;  /* 0x0000000d05077227 */ /* 0x000fc8000784000a */
[CC--:B------:R-:W-:Y:S02]  /*0540*/  IMAD R10, R5.reuse, R12.reuse, RZ ;  /* 0x0000000c050a7224 */ /* 0x0c0fe400078e02ff */
[----:B------:R-:W-:-:S03]  /*0550*/  IMAD.HI.U32 R12, R5, R12, RZ ;  /* 0x0000000c050c7227 */ /* 0x000fc600078e00ff */
[----:B------:R-:W-:Y:S01]  /*0560*/  IADD3 R7, P3, PT, R10, R7, RZ ;  /* 0x000000070a077210 */ /* 0x000fe20007f7e0ff */
[----:B------:R-:W-:Y:S01]  /*0570*/  IMAD.X R5, R12, 0x1, R5, P0 ;  /* 0x000000010c057824 */ /* 0x000fe200000e0605 */
[----:B------:R-:W-:-:S03]  /*0580*/  SEL R10, R9, R6, !P1 ;  /* 0x00000006090a7207 */ /* 0x000fc60004800000 */
[----:B------:R-:W-:Y:S01]  /*0590*/  IMAD.HI.U32 R4, R7, R8, RZ ;  /* 0x0000000807047227 */ /* 0x000fe200078e00ff */
[----:B------:R-:W-:-:S03]  /*05a0*/  IADD3.X R9, PT, PT, RZ, RZ, R5, P3, P2 ;  /* 0x000000ffff097210 */ /* 0x000fc60001fe4405 */
[----:B------:R-:W-:Y:S02]  /*05b0*/  HFMA2 R5, -RZ, RZ, 0, 0 ;  /* 0x00000000ff057431 */ /* 0x000fe400000001ff */
[----:B------:R-:W-:-:S04]  /*05c0*/  IMAD.HI.U32 R6, R9, R10, RZ ;  /* 0x0000000a09067227 */ /* 0x000fc800078e00ff */
[----:B------:R-:W-:-:S04]  /*05d0*/  IMAD.WIDE.U32 R4, R7, R10, R4 ;  /* 0x0000000a07047225 */ /* 0x000fc800078e0004 */
[C---:B------:R-:W-:Y:S02]  /*05e0*/  IMAD R7, R9.reuse, R10, RZ ;  /* 0x0000000a09077224 */ /* 0x040fe400078e02ff */
[----:B------:R-:W-:-:S04]  /*05f0*/  IMAD.HI.U32 R4, P0, R9, R8, R4 ;  /* 0x0000000809047227 */ /* 0x000fc80007800004 */
[----:B------:R-:W-:Y:S01]  /*0600*/  IMAD.X R6, RZ, RZ, R6, P0 ;  /* 0x000000ffff067224 */ /* 0x000fe200000e0606 */
[----:B------:R-:W-:-:S04]  /*0610*/  IADD3 R7, P2, PT, R7, R4, RZ ;  /* 0x0000000407077210 */ /* 0x000fc80007f5e0ff */
[----:B------:R-:W-:Y:S01]  /*0620*/  IADD3.X R6, PT, PT, RZ, R6, RZ, P2, !PT ;  /* 0x00000006ff067210 */ /* 0x000fe200017fe4ff */
[----:B------:R-:W-:-:S04]  /*0630*/  IMAD.WIDE.U32 R4, R7, UR4, RZ ;  /* 0x0000000407047c25 */ /* 0x000fc8000f8e00ff */
[----:B------:R-:W-:Y:S01]  /*0640*/  IMAD R7, R7, UR5, R5 ;  /* 0x0000000507077c24 */ /* 0x000fe2000f8e0205 */
[----:B------:R-:W-:-:S03]  /*0650*/  IADD3 R8, P2, PT, -R4, R8, RZ ;  /* 0x0000000804087210 */ /* 0x000fc60007f5e1ff */
[----:B------:R-:W-:Y:S01]  /*0660*/  IMAD R6, R6, UR4, R7 ;  /* 0x0000000406067c24 */ /* 0x000fe2000f8e0207 */
[----:B------:R-:W-:-:S03]  /*0670*/  ISETP.GE.U32.AND P0, PT, R8, UR4, PT ;  /* 0x0000000408007c0c */ /* 0x000fc6000bf06070 */
[----:B------:R-:W-:Y:S01]  /*0680*/  IMAD.X R7, R10, 0x1, ~R6, P2 ;  /* 0x000000010a077824 */ /* 0x000fe200010e0e06 */
[----:B------:R-:W-:-:S04]  /*0690*/  IADD3 R5, P2, PT, R8, -UR4, RZ ;  /* 0x8000000408057c10 */ /* 0x000fc8000ff5e0ff */
[C---:B------:R-:W-:Y:S02]  /*06a0*/  ISETP.GE.U32.AND.EX P0, PT, R7.reuse, UR5, PT, P0 ;  /* 0x0000000507007c0c */ /* 0x040fe4000bf06100 */
[----:B------:R-:W-:Y:S02]  /*06b0*/  IADD3.X R4, PT, PT, R7, ~UR5, RZ, P2, !PT ;  /* 0x8000000507047c10 */ /* 0x000fe400097fe4ff */
[----:B------:R-:W-:Y:S02]  /*06c0*/  SEL R5, R5, R8, P0 ;  /* 0x0000000805057207 */ /* 0x000fe40000000000 */
[----:B------:R-:W-:Y:S02]  /*06d0*/  SEL R4, R4, R7, P0 ;  /* 0x0000000704047207 */ /* 0x000fe40000000000 */
[C---:B------:R-:W-:Y:S02]  /*06e0*/  ISETP.GE.U32.AND P0, PT, R5.reuse, UR4, PT ;  /* 0x0000000405007c0c */ /* 0x040fe4000bf06070 */
[----:B------:R-:W-:-:S02]  /*06f0*/  IADD3 R6, PT, PT, R5, -UR4, RZ ;  /* 0x8000000405067c10 */ /* 0x000fc4000fffe0ff */
[----:B------:R-:W-:Y:S02]  /*0700*/  ISETP.GE.U32.AND.EX P0, PT, R4, UR5, PT, P0 ;  /* 0x0000000504007c0c */ /* 0x000fe4000bf06100 */
[----:B------:R-:W-:Y:S02]  /*0710*/  MOV R4, R0 ;  /* 0x0000000000047202 */ /* 0x000fe40000000f00 */
[----:B------:R-:W-:Y:S02]  /*0720*/  SEL R6, R6, R5, P0 ;  /* 0x0000000506067207 */ /* 0x000fe40000000000 */
[----:B------:R-:W-:-:S03]  /*0730*/  ISETP.NE.U32.AND P0, PT, RZ, UR10, PT ;  /* 0x0000000aff007c0c */ /* 0x000fc6000bf05070 */
[----:B------:R-:W-:Y:S01]  /*0740*/  IMAD.MOV R5, RZ, RZ, -R6 ;  /* 0x000000ffff057224 */ /* 0x000fe200078e0a06 */
[----:B------:R-:W-:-:S04]  /*0750*/  ISETP.NE.AND.EX P0, PT, RZ, UR8, PT, P0 ;  /* 0x00000008ff007c0c */ /* 0x000fc8000bf05300 */
[----:B------:R-:W-:Y:S01]  /*0760*/  SEL R6, R5, R6, !P1 ;  /* 0x0000000605067207 */ /* 0x000fe20004800000 */
[----:B------:R-:W-:-:S03]  /*0770*/  IMAD.MOV.U32 R5, RZ, RZ, 0x0 ;  /* 0x00000000ff057424 */ /* 0x000fc600078e00ff */
[----:B------:R-:W-:Y:S01]  /*0780*/  SEL R6, R6, 0xffffffff, P0 ;  /* 0xffffffff06067807 */ /* 0x000fe20000000000 */
[----:B------:R-:W-:Y:S06]  /*0790*/  RET.REL.NODEC R4 `(_Z18final_scale_kernelPixii) ;  /* 0xfffffff804187950 */ /* 0x000fec0003c3ffff */
.L_x_3:
[----:B------:R-:W-:-:S00]  /*07a0*/  BRA `(.L_x_3) ;  /* 0xfffffffc00fc7947 */ /* 0x000fc0000383ffff */
[----:B------:R-:W-:-:S00]  /*07b0*/  NOP ;  /* 0x0000000000007918 */ /* 0x000fc00000000000 */
        /* <DEDUP_REMOVED lines=12> */
.L_x_22:


//--------------------- .text._Z20pointwise_mul_kernelPiS_S_ii --------------------------
	.section	.text._Z20pointwise_mul_kernelPiS_S_ii,"ax",@progbits
	.align	128
        .global         _Z20pointwise_mul_kernelPiS_S_ii
        .type           _Z20pointwise_mul_kernelPiS_S_ii,@function
        .size           _Z20pointwise_mul_kernelPiS_S_ii,(.L_x_23 - _Z20pointwise_mul_kernelPiS_S_ii)
        .other          _Z20pointwise_mul_kernelPiS_S_ii,@"STO_CUDA_ENTRY STV_DEFAULT"
_Z20pointwise_mul_kernelPiS_S_ii:
.text._Z20pointwise_mul_kernelPiS_S_ii:
        /* <DEDUP_REMOVED lines=10> */
[----:B------:R-:W2:Y:S06]  /*00a0*/  LDCU UR9, c[0x0][0x39c] ;  /* 0x00007380ff0977ac */ /* 0x000eac0008000800 */
[----:B------:R-:W3:Y:S01]  /*00b0*/  LDC.64 R6, c[0x0][0x388] ;  /* 0x0000e200ff067b82 */ /* 0x000ee20000000a00 */
[----:B0-----:R-:W-:-:S05]  /*00c0*/  IMAD.WIDE R4, R0, 0x4, R4 ;  /* 0x0000000400047825 */ /* 0x001fca00078e0204 */
[----:B-1----:R-:W4:Y:S01]  /*00d0*/  LDG.E R2, desc[UR6][R4.64] ;  /* 0x0000000604027981 */ /* 0x002f22000c1e1900 */
[----:B---3--:R-:W-:-:S05]  /*00e0*/  IMAD.WIDE R6, R0, 0x4, R6 ;  /* 0x0000000400067825 */ /* 0x008fca00078e0206 */
[----:B------:R-:W4:Y:S01]  /*00f0*/  LDG.E R3, desc[UR6][R6.64] ;  /* 0x0000000606037981 */ /* 0x000f22000c1e1900 */
[----:B--2---:R-:W-:Y:S01]  /*0100*/  USHF.R.S32.HI UR8, URZ, 0x1f, UR9 ;  /* 0x0000001fff087899 */ /* 0x004fe20008011409 */
[----:B------:R-:W-:Y:S01]  /*0110*/  BSSY.RECONVERGENT B0, `(.L_x_4) ;  /* 0x000001b000007945 */ /* 0x000fe20003800200 */
[----:B----4-:R-:W-:-:S05]  /*0120*/  IMAD.WIDE R2, R3, R2, RZ ;  /* 0x0000000203027225 */ /* 0x010fca00078e02ff */
[----:B------:R-:W-:-:S04]  /*0130*/  LOP3.LUT R8, R3, UR8, RZ, 0xfc, !PT ;  /* 0x0000000803087c12 */ /* 0x000fc8000f8efcff */
[----:B------:R-:W-:-:S13]  /*0140*/  ISETP.NE.U32.AND P0, PT, R8, RZ, PT ;  /* 0x000000ff0800720c */ /* 0x000fda0003f05070 */
[----:B------:R-:W-:Y:S05]  /*0150*/  @P0 BRA `(.L_x_5) ;  /* 0x00000000004c0947 */ /* 0x000fea0003800000 */
[----:B------:R-:W0:Y:S01]  /*0160*/  I2F.U32.RP R3, UR9 ;  /* 0x0000000900037d06 */ /* 0x000e220008209000 */
[----:B------:R-:W-:-:S07]  /*0170*/  ISETP.NE.U32.AND P1, PT, RZ, UR9, PT ;  /* 0x00000009ff007c0c */ /* 0x000fce000bf25070 */
[----:B0-----:R-:W0:Y:S02]  /*0180*/  MUFU.RCP R3, R3 ;  /* 0x0000000300037308 */ /* 0x001e240000001000 */
[----:B0-----:R-:W-:-:S06]  /*0190*/  VIADD R4, R3, 0xffffffe ;  /* 0x0ffffffe03047836 */ /* 0x001fcc0000000000 */
        /* <DEDUP_REMOVED lines=12> */
[----:B------:R-:W-:-:S04]  /*0260*/  @!P1 LOP3.LUT R2, RZ, UR9, RZ, 0x33, !PT ;  /* 0x00000009ff029c12 */ /* 0x000fc8000f8e33ff */
[----:B------:R-:W-:Y:S01]  /*0270*/  MOV R5, R2 ;  /* 0x0000000200057202 */ /* 0x000fe20000000f00 */
[----:B------:R-:W-:Y:S06]  /*0280*/  BRA `(.L_x_6) ;  /* 0x00000000000c7947 */ /* 0x000fec0003800000 */
.L_x_5:
[----:B------:R-:W-:-:S07]  /*0290*/  MOV R4, 0x2b0 ;  /* 0x000002b000047802 */ /* 0x000fce0000000f00 */
[----:B------:R-:W-:Y:S05]  /*02a0*/  CALL.REL.NOINC `($__internal_1_$__cuda_sm20_rem_s64) ;  /* 0x0000000000187944 */ /* 0x000fea0003c00000 */
[----:B------:R-:W-:-:S07]  /*02b0*/  IMAD.MOV.U32 R5, RZ, RZ, R2 ;  /* 0x000000ffff057224 */ /* 0x000fce00078e0002 */
.L_x_6:
[----:B------:R-:W-:Y:S05]  /*02c0*/  BSYNC.RECONVERGENT B0 ;  /* 0x0000000000007941 */ /* 0x000fea0003800200 */
.L_x_4:
[----:B------:R-:W0:Y:S02]  /*02d0*/  LDC.64 R2, c[0x0][0x390] ;  /* 0x0000e400ff027b82 */ /* 0x000e240000000a00 */
[----:B0-----:R-:W-:-:S05]  /*02e0*/  IMAD.WIDE R2, R0, 0x4, R2 ;  /* 0x0000000400027825 */ /* 0x001fca00078e0202 */
[----:B------:R-:W-:Y:S01]  /*02f0*/  STG.E desc[UR6][R2.64], R5 ;  /* 0x0000000502007986 */ /* 0x000fe2000c101906 */
[----:B------:R-:W-:Y:S05]  /*0300*/  EXIT ;  /* 0x000000000000794d */ /* 0x000fea0003800000 */
        .weak           $__internal_1_$__cuda_sm20_rem_s64
        .type           $__internal_1_$__cuda_sm20_rem_s64,@function
        .size           $__internal_1_$__cuda_sm20_rem_s64,(.L_x_23 - $__internal_1_$__cuda_sm20_rem_s64)
$__internal_1_$__cuda_sm20_rem_s64:
        /* <DEDUP_REMOVED lines=8> */
[----:B0-----:R-:W-:-:S06]  /*0390*/  IADD3 R6, PT, PT, R5, 0x1ffffffe, RZ ;  /* 0x1ffffffe05067810 */ /* 0x001fcc0007ffe0ff */
[----:B------:R-:W0:Y:S02]  /*03a0*/  F2I.U64.TRUNC R6, R6 ;  /* 0x0000000600067311 */ /* 0x000e24000020d800 */
[----:B0-----:R-:W-:-:S04]  /*03b0*/  IMAD.WIDE.U32 R8, R6, UR4, RZ ;  /* 0x0000000406087c25 */ /* 0x001fc8000f8e00ff */
[----:B------:R-:W-:Y:S01]  /*03c0*/  IMAD R9, R6, UR5, R9 ;  /* 0x0000000506097c24 */ /* 0x000fe2000f8e0209 */
[----:B------:R-:W-:-:S03]  /*03d0*/  IADD3 R11, P0, PT, RZ, -R8, RZ ;  /* 0x80000008ff0b7210 */ /* 0x000fc60007f1e0ff */
[----:B------:R-:W-:Y:S02]  /*03e0*/  IMAD R9, R7, UR4, R9 ;  /* 0x0000000407097c24 */ /* 0x000fe4000f8e0209 */
[----:B------:R-:W-:-:S04]  /*03f0*/  IMAD.HI.U32 R8, R6, R11, RZ ;  /* 0x0000000b06087227 */ /* 0x000fc800078e00ff */
[----:B------:R-:W-:Y:S01]  /*0400*/  IMAD.X R13, RZ, RZ, ~R9, P0 ;  /* 0x000000ffff0d7224 */ /* 0x000fe200000e0e09 */
[----:B------:R-:W-:-:S03]  /*0410*/  MOV R9, R6 ;  /* 0x0000000600097202 */ /* 0x000fc60000000f00 */
[-C--:B------:R-:W-:Y:S02]  /*0420*/  IMAD R15, R7, R13.reuse, RZ ;  /* 0x0000000d070f7224 */ /* 0x080fe400078e02ff */
[----:B------:R-:W-:-:S04]  /*0430*/  IMAD.WIDE.U32 R8, P0, R6, R13, R8 ;  /* 0x0000000d06087225 */ /* 0x000fc80007800008 */
[----:B------:R-:W-:-:S04]  /*0440*/  IMAD.HI.U32 R5, R7, R13, RZ ;  /* 0x0000000d07057227 */ /* 0x000fc800078e00ff */
[----:B------:R-:W-:Y:S01]  /*0450*/  IMAD.HI.U32 R8, P1, R7, R11, R8 ;  /* 0x0000000b07087227 */ /* 0x000fe20007820008 */
[----:B------:R-:W-:-:S03]  /*0460*/  IADD3 R11, P4, PT, RZ, -R2, RZ ;  /* 0x80000002ff0b7210 */ /* 0x000fc60007f9e0ff */
[----:B------:R-:W-:Y:S01]  /*0470*/  IMAD.X R5, R5, 0x1, R7, P0 ;  /* 0x0000000105057824 */ /* 0x000fe200000e0607 */
[----:B------:R-:W-:-:S04]  /*0480*/  IADD3 R9, P2, PT, R15, R8, RZ ;  /* 0x000000080f097210 */ /* 0x000fc80007f5e0ff */
[----:B------:R-:W-:Y:S01]  /*0490*/  IADD3.X R5, PT, PT, RZ, RZ, R5, P2, P1 ;  /* 0x000000ffff057210 */ /* 0x000fe200017e2405 */
[----:B------:R-:W-:Y:S01]  /*04a0*/  IMAD.WIDE.U32 R6, R9, UR4, RZ ;  /* 0x0000000409067c25 */ /* 0x000fe2000f8e00ff */
[----:B------:R-:W-:-:S03]  /*04b0*/  ISETP.GE.AND P1, PT, R3, RZ, PT ;  /* 0x000000ff0300720c */ /* 0x000fc60003f26270 */
[----:B------:R-:W-:Y:S01]  /*04c0*/  IMAD R8, R9, UR5, R7 ;  /* 0x0000000509087c24 */ /* 0x000fe2000f8e0207 */
[----:B------:R-:W-:-:S03]  /*04d0*/  IADD3 R7, P0, PT, RZ, -R6, RZ ;  /* 0x80000006ff077210 */ /* 0x000fc60007f1e0ff */
[----:B------:R-:W-:Y:S02]  /*04e0*/  IMAD R6, R5, UR4, R8 ;  /* 0x0000000405067c24 */ /* 0x000fe4000f8e0208 */
[----:B------:R-:W-:-:S03]  /*04f0*/  IMAD.HI.U32 R8, R9, R7, RZ ;  /* 0x0000000709087227 */ /* 0x000fc600078e00ff */
[----:B------:R-:W-:-:S05]  /*0500*/  IADD3.X R6, PT, PT, RZ, ~R6, RZ, P0, !PT ;  /* 0x80000006ff067210 */ /* 0x000fca00007fe4ff */
[----:B------:R-:W-:-:S04]  /*0510*/  IMAD.WIDE.U32 R8, P0, R9, R6, R8 ;  /* 0x0000000609087225 */ /* 0x000fc80007800008 */
[C---:B------:R-:W-:Y:S02]  /*0520*/  IMAD R10, R5.reuse, R6, RZ ;  /* 0x00000006050a7224 */ /* 0x040fe400078e02ff */
[----:B------:R-:W-:Y:S01]  /*0530*/  IMAD.HI.U32 R7, P2, R5, R7, R8 ;  /* 0x0000000705077227 */ /* 0x000fe20007840008 */
[----:B------:R-:W-:-:S03]  /*0540*/  SEL R8, R11, R2, !P1 ;  /* 0x000000020b087207 */ /* 0x000fc60004800000 */
[----:B------:R-:W-:Y:S01]  /*0550*/  IMAD.X R9, RZ, RZ, ~R3, P4 ;  /* 0x000000ffff097224 */ /* 0x000fe200020e0e03 */
[----:B------:R-:W-:Y:S01]  /*0560*/  IADD3 R7, P3, PT, R10, R7, RZ ;  /* 0x000000070a077210 */ /* 0x000fe20007f7e0ff */
[----:B------:R-:W-:-:S03]  /*0570*/  IMAD.HI.U32 R6, R5, R6, RZ ;  /* 0x0000000605067227 */ /* 0x000fc600078e00ff */
[----:B------:R-:W-:Y:S01]  /*0580*/  SEL R10, R9, R3, !P1 ;  /* 0x00000003090a7207 */ /* 0x000fe20004800000 */
[----:B------:R-:W-:Y:S01]  /*0590*/  IMAD.HI.U32 R2, R7, R8, RZ ;  /* 0x0000000807027227 */ /* 0x000fe200078e00ff */
[----:B------:R-:W-:-:S03]  /*05a0*/  IADD3.X R5, PT, PT, R6, R5, RZ, P0, !PT ;  /* 0x0000000506057210 */ /* 0x000fc600007fe4ff */
[----:B------:R-:W-:Y:S01]  /*05b0*/  IMAD.MOV.U32 R3, RZ, RZ, RZ ;  /* 0x000000ffff037224 */ /* 0x000fe200078e00ff */
[----:B------:R-:W-:Y:S01]  /*05c0*/  IADD3.X R5, PT, PT, RZ, RZ, R5, P3, P2 ;  /* 0x000000ffff057210 */ /* 0x000fe20001fe4405 */
[----:B------:R-:W-:-:S04]  /*05d0*/  IMAD.WIDE.U32 R2, R7, R10, R2 ;  /* 0x0000000a07027225 */ /* 0x000fc800078e0002 */
[C---:B------:R-:W-:Y:S02]  /*05e0*/  IMAD R7, R5.reuse, R10, RZ ;  /* 0x0000000a05077224 */ /* 0x040fe400078e02ff */
[----:B------:R-:W-:-:S04]  /*05f0*/  IMAD.HI.U32 R2, P0, R5, R8, R2 ;  /* 0x0000000805027227 */ /* 0x000fc80007800002 */
[----:B------:R-:W-:Y:S01]  /*0600*/  IMAD.HI.U32 R5, R5, R10, RZ ;  /* 0x0000000a05057227 */ /* 0x000fe200078e00ff */
[----:B------:R-:W-:-:S04]  /*0610*/  IADD3 R7, P2, PT, R7, R2, RZ ;  /* 0x0000000207077210 */ /* 0x000fc80007f5e0ff */
[----:B------:R-:W-:Y:S01]  /*0620*/  IADD3.X R5, PT, PT, R5, RZ, RZ, P0, !PT ;  /* 0x000000ff05057210 */ /* 0x000fe200007fe4ff */
[----:B------:R-:W-:-:S04]  /*0630*/  IMAD.WIDE.U32 R2, R7, UR4, RZ ;  /* 0x0000000407027c25 */ /* 0x000fc8000f8e00ff */
[----:B------:R-:W-:Y:S01]  /*0640*/  IMAD.X R5, RZ, RZ, R5, P2 ;  /* 0x000000ffff057224 */ /* 0x000fe200010e0605 */
[----:B------:R-:W-:Y:S01]  /*0650*/  IADD3 R2, P2, PT, -R2, R8, RZ ;  /* 0x0000000802027210 */ /* 0x000fe20007f5e1ff */
[----:B------:R-:W-:-:S03]  /*0660*/  IMAD R6, R7, UR5, R3 ;  /* 0x0000000507067c24 */ /* 0x000fc6000f8e0203 */
[----:B------:R-:W-:Y:S01]  /*0670*/  ISETP.GE.U32.AND P0, PT, R2, UR4, PT ;  /* 0x0000000402007c0c */ /* 0x000fe2000bf06070 */
[----:B------:R-:W-:-:S05]  /*0680*/  IMAD R5, R5, UR4, R6 ;  /* 0x0000000405057c24 */ /* 0x000fca000f8e0206 */
[----:B------:R-:W-:Y:S02]  /*0690*/  IADD3.X R6, PT, PT, ~R5, R10, RZ, P2, !PT ;  /* 0x0000000a05067210 */ /* 0x000fe400017fe5ff */
[----:B------:R-:W-:Y:S02]  /*06a0*/  IADD3 R3, P2, PT, R2, -UR4, RZ ;  /* 0x8000000402037c10 */ /* 0x000fe4000ff5e0ff */
[C---:B------:R-:W-:Y:S02]  /*06b0*/  ISETP.GE.U32.AND.EX P0, PT, R6.reuse, UR5, PT, P0 ;  /* 0x0000000506007c0c */ /* 0x040fe4000bf06100 */
[----:B------:R-:W-:Y:S02]  /*06c0*/  IADD3.X R5, PT, PT, R6, ~UR5, RZ, P2, !PT ;  /* 0x8000000506057c10 */ /* 0x000fe400097fe4ff */
[----:B------:R-:W-:Y:S02]  /*06d0*/  SEL R3, R3, R2, P0 ;  /* 0x0000000203037207 */ /* 0x000fe40000000000 */
[----:B------:R-:W-:-:S02]  /*06e0*/  SEL R5, R5, R6, P0 ;  /* 0x0000000605057207 */ /* 0x000fc40000000000 */
[C---:B------:R-:W-:Y:S01]  /*06f0*/  ISETP.GE.U32.AND P0, PT, R3.reuse, UR4, PT ;  /* 0x0000000403007c0c */ /* 0x040fe2000bf06070 */
[----:B------:R-:W-:-:S03]  /*0700*/  VIADD R2, R3, -UR4 ;  /* 0x8000000403027c36 */ /* 0x000fc60008000000 */
[----:B------:R-:W-:Y:S01]  /*0710*/  ISETP.GE.U32.AND.EX P0, PT, R5, UR5, PT, P0 ;  /* 0x0000000505007c0c */ /* 0x000fe2000bf06100 */
[----:B------:R-:W-:-:S03]  /*0720*/  HFMA2 R5, -RZ, RZ, 0, 0 ;  /* 0x00000000ff057431 */ /* 0x000fc600000001ff */
[----:B------:R-:W-:Y:S02]  /*0730*/  SEL R2, R2, R3, P0 ;  /* 0x0000000302027207 */ /* 0x000fe40000000000 */
[----:B------:R-:W-:Y:S02]  /*0740*/  ISETP.NE.U32.AND P0, PT, RZ, UR10, PT ;  /* 0x0000000aff007c0c */ /* 0x000fe4000bf05070 */
[-C--:B------:R-:W-:Y:S02]  /*0750*/  IADD3 R3, PT, PT, RZ, -R2.reuse, RZ ;  /* 0x80000002ff037210 */ /* 0x080fe40007ffe0ff */
[----:B------:R-:W-:Y:S02]  /*0760*/  ISETP.NE.AND.EX P0, PT, RZ, UR8, PT, P0 ;  /* 0x00000008ff007c0c */ /* 0x000fe4000bf05300 */
[----:B------:R-:W-:-:S04]  /*0770*/  SEL R2, R3, R2, !P1 ;  /* 0x0000000203027207 */ /* 0x000fc80004800000 */
[----:B------:R-:W-:Y:S01]  /*0780*/  SEL R2, R2, 0xffffffff, P0 ;  /* 0xffffffff02027807 */ /* 0x000fe20000000000 */
[----:B------:R-:W-:Y:S06]  /*0790*/  RET.REL.NODEC R4 `(_Z20pointwise_mul_kernelPiS_S_ii) ;  /* 0xfffffff804187950 */ /* 0x000fec0003c3ffff */
.L_x_7:
        /* <DEDUP_REMOVED lines=14> */
.L_x_23:


//--------------------- .text._Z20ntt_butterfly_kernelPiiixi --------------------------
	.section	.text._Z20ntt_butterfly_kernelPiiixi,"ax",@progbits
	.align	128
        .global         _Z20ntt_butterfly_kernelPiiixi
        .type           _Z20ntt_butterfly_kernelPiiixi,@function
        .size           _Z20ntt_butterfly_kernelPiiixi,(.L_x_24 - _Z20ntt_butterfly_kernelPiiixi)
        .other          _Z20ntt_butterfly_kernelPiiixi,@"STO_CUDA_ENTRY STV_DEFAULT"
_Z20ntt_butterfly_kernelPiiixi:
.text._Z20ntt_butterfly_kernelPiiixi:
[----:B------:R-:W-:Y:S08]  /*0000*/  LDC R1, c[0x0][0x37c] ;  /* 0x0000df00ff017b82 */ /* 0x000ff00000000800 */
[----:B------:R-:W0:Y:S08]  /*0010*/  LDC R11, c[0x0][0x388] ;  /* 0x0000e200ff0b7b82 */ /* 0x000e300000000800 */
[----:B------:R-:W1:Y:S08]  /*0020*/  LDC R6, c[0x0][0x398] ;  /* 0x0000e600ff067b82 */ /* 0x000e700000000800 */
[----:B------:R-:W2:Y:S01]  /*0030*/  S2UR UR4, SR_CTAID.X ;  /* 0x00000000000479c3 */ /* 0x000ea20000002500 */
[----:B0-----:R-:W-:-:S04]  /*0040*/  IABS R7, R11 ;  /* 0x0000000b00077213 */ /* 0x001fc80000000000 */
[----:B------:R-:W0:Y:S08]  /*0050*/  I2F.RP R0, R7 ;  /* 0x0000000700007306 */ /* 0x000e300000209400 */
[----:B0-----:R-:W0:Y:S02]  /*0060*/  MUFU.RCP R0, R0 ;  /* 0x0000000000007308 */ /* 0x001e240000001000 */
[----:B0-----:R-:W-:-:S06]  /*0070*/  VIADD R2, R0, 0xffffffe ;  /* 0x0ffffffe00027836 */ /* 0x001fcc0000000000 */
[----:B------:R0:W3:Y:S02]  /*0080*/  F2I.FTZ.U32.TRUNC.NTZ R3, R2 ;  /* 0x0000000200037305 */ /* 0x0000e4000021f000 */
[----:B0-----:R-:W-:Y:S02]  /*0090*/  IMAD.MOV.U32 R2, RZ, RZ, RZ ;  /* 0x000000ffff027224 */ /* 0x001fe400078e00ff */
[----:B---3--:R-:W-:-:S04]  /*00a0*/  IMAD.MOV R4, RZ, RZ, -R3 ;  /* 0x000000ffff047224 */ /* 0x008fc800078e0a03 */
[----:B------:R-:W-:Y:S01]  /*00b0*/  IMAD R5, R4, R7, RZ ;  /* 0x0000000704057224 */ /* 0x000fe200078e02ff */
[----:B-1----:R-:W-:-:S03]  /*00c0*/  IABS R4, R6 ;  /* 0x0000000600047213 */ /* 0x002fc60000000000 */
[----:B------:R-:W-:Y:S02]  /*00d0*/  IMAD.HI.U32 R3, R3, R5, R2 ;  /* 0x0000000503037227 */ /* 0x000fe400078e0002 */
[----:B------:R-:W2:Y:S01]  /*00e0*/  S2R R5, SR_TID.X ;  /* 0x0000000000057919 */ /* 0x000ea20000002100 */
[----:B------:R-:W2:Y:S03]  /*00f0*/  LDC R2, c[0x0][0x360] ;  /* 0x0000d800ff027b82 */ /* 0x000ea60000000800 */
[----:B------:R-:W-:-:S05]  /*0100*/  IMAD.HI.U32 R3, R3, R4, RZ ;  /* 0x0000000403037227 */ /* 0x000fca00078e00ff */
[----:B------:R-:W-:-:S05]  /*0110*/  IADD3 R0, PT, PT, -R3, RZ, RZ ;  /* 0x000000ff03007210 */ /* 0x000fca0007ffe1ff */
[----:B------:R-:W-:-:S05]  /*0120*/  IMAD R0, R7, R0, R4 ;  /* 0x0000000007007224 */ /* 0x000fca00078e0204 */
[----:B------:R-:W-:-:S13]  /*0130*/  ISETP.GT.U32.AND P1, PT, R7, R0, PT ;  /* 0x000000000700720c */ /* 0x000fda0003f24070 */
[----:B------:R-:W-:Y:S02]  /*0140*/  @!P1 IMAD.IADD R0, R0, 0x1, -R7 ;  /* 0x0000000100009824 */ /* 0x000fe400078e0a07 */
[----:B------:R-:W-:Y:S01]  /*0150*/  @!P1 VIADD R3, R3, 0x1 ;  /* 0x0000000103039836 */ /* 0x000fe20000000000 */
[----:B------:R-:W-:Y:S02]  /*0160*/  ISETP.NE.AND P1, PT, R11, RZ, PT ;  /* 0x000000ff0b00720c */ /* 0x000fe40003f25270 */
[----:B------:R-:W-:Y:S02]  /*0170*/  ISETP.GE.U32.AND P0, PT, R0, R7, PT ;  /* 0x000000070000720c */ /* 0x000fe40003f06070 */
[----:B------:R-:W-:-:S04]  /*0180*/  LOP3.LUT R0, R6, R11, RZ, 0x3c, !PT ;  /* 0x0000000b06007212 */ /* 0x000fc800078e3cff */
[----:B------:R-:W-:Y:S01]  /*0190*/  ISETP.GE.AND P2, PT, R0, RZ, PT ;  /* 0x000000ff0000720c */ /* 0x000fe20003f46270 */
[----:B--2---:R-:W-:-:S06]  /*01a0*/  IMAD R0, R2, UR4, R5 ;  /* 0x0000000402007c24 */ /* 0x004fcc000f8e0205 */
[----:B------:R-:W-:-:S06]  /*01b0*/  @P0 IADD3 R3, PT, PT, R3, 0x1, RZ ;  /* 0x0000000103030810 */ /* 0x000fcc0007ffe0ff */
[----:B------:R-:W-:Y:S01]  /*01c0*/  @!P2 IMAD.MOV R3, RZ, RZ, -R3 ;  /* 0x000000ffff03a224 */ /* 0x000fe200078e0a03 */
[----:B------:R-:W-:Y:S02]  /*01d0*/  @!P1 LOP3.LUT R3, RZ, R11, RZ, 0x33, !PT ;  /* 0x0000000bff039212 */ /* 0x000fe400078e33ff */
[----:B------:R-:W-:-:S05]  /*01e0*/  SHF.R.S32.HI R11, RZ, 0x1, R11 ;  /* 0x00000001ff0b7819 */ /* 0x000fca000001140b */
[----:B------:R-:W-:-:S05]  /*01f0*/  IMAD R3, R11, R3, RZ ;  /* 0x000000030b037224 */ /* 0x000fca00078e02ff */
[----:B------:R-:W-:-:S13]  /*0200*/  ISETP.GE.AND P0, PT, R0, R3, PT ;  /* 0x000000030000720c */ /* 0x000fda0003f06270 */
[----:B------:R-:W-:Y:S05]  /*0210*/  @P0 EXIT ;  /* 0x000000000000094d */ /* 0x000fea0003800000 */
[-C--:B------:R-:W-:Y:S01]  /*0220*/  IABS R5, R11.reuse ;  /* 0x0000000b00057213 */ /* 0x080fe20000000000 */
[----:B------:R-:W0:Y:S01]  /*0230*/  LDCU UR4, c[0x0][0x38c] ;  /* 0x00007180ff0477ac */ /* 0x000e220008000800 */
[----:B------:R-:W-:Y:S01]  /*0240*/  IABS R8, R0 ;  /* 0x0000000000087213 */ /* 0x000fe20000000000 */
[----:B------:R-:W-:Y:S01]  /*0250*/  BSSY.RECONVERGENT B0, `(.L_x_8) ;  /* 0x0000077000007945 */ /* 0x000fe20003800200 */
[----:B------:R-:W1:Y:S01]  /*0260*/  I2F.RP R4, R5 ;  /* 0x0000000500047306 */ /* 0x000e620000209400 */
[----:B------:R-:W-:Y:S01]  /*0270*/  IABS R9, R11 ;  /* 0x0000000b00097213 */ /* 0x000fe20000000000 */
[----:B------:R-:W2:Y:S01]  /*0280*/  LDCU.64 UR6, c[0x0][0x358] ;  /* 0x00006b00ff0677ac */ /* 0x000ea20008000a00 */
[----:B------:R-:W3:Y:S01]  /*0290*/  LDCU UR5, c[0x0][0x38c] ;  /* 0x00007180ff0577ac */ /* 0x000ee20008000800 */
[----:B------:R-:W4:Y:S04]  /*02a0*/  LDCU UR10, c[0x0][0x38c] ;  /* 0x00007180ff0a77ac */ /* 0x000f280008000800 */
[----:B-1----:R-:W1:Y:S01]  /*02b0*/  MUFU.RCP R4, R4 ;  /* 0x0000000400047308 */ /* 0x002e620000001000 */
[----:B0-----:R-:W-:Y:S01]  /*02c0*/  USHF.R.S32.HI UR4, URZ, 0x1f, UR4 ;  /* 0x0000001fff047899 */ /* 0x001fe20008011404 */
[----:B-1----:R-:W-:-:S06]  /*02d0*/  VIADD R2, R4, 0xffffffe ;  /* 0x0ffffffe04027836 */ /* 0x002fcc0000000000 */
[----:B------:R0:W1:Y:S02]  /*02e0*/  F2I.FTZ.U32.TRUNC.NTZ R3, R2 ;  /* 0x0000000200037305 */ /* 0x000064000021f000 */
[----:B0-----:R-:W-:Y:S01]  /*02f0*/  IMAD.MOV.U32 R2, RZ, RZ, RZ ;  /* 0x000000ffff027224 */ /* 0x001fe200078e00ff */
[----:B-1----:R-:W-:-:S05]  /*0300*/  IADD3 R6, PT, PT, RZ, -R3, RZ ;  /* 0x80000003ff067210 */ /* 0x002fca0007ffe0ff */
[----:B------:R-:W-:Y:S02]  /*0310*/  IMAD R7, R6, R5, RZ ;  /* 0x0000000506077224 */ /* 0x000fe400078e02ff */
[----:B------:R-:W-:Y:S02]  /*0320*/  IMAD.MOV.U32 R6, RZ, RZ, R8 ;  /* 0x000000ffff067224 */ /* 0x000fe400078e0008 */
[----:B------:R-:W-:Y:S01]  /*0330*/  IMAD.HI.U32 R3, R3, R7, R2 ;  /* 0x0000000703037227 */ /* 0x000fe200078e0002 */
[----:B------:R-:W-:-:S05]  /*0340*/  IADD3 R7, PT, PT, RZ, -R9, RZ ;  /* 0x80000009ff077210 */ /* 0x000fca0007ffe0ff */
[----:B------:R-:W-:-:S04]  /*0350*/  IMAD.HI.U32 R10, R3, R6, RZ ;  /* 0x00000006030a7227 */ /* 0x000fc800078e00ff */
[----:B------:R-:W-:Y:S02]  /*0360*/  IMAD R2, R10, R7, R6 ;  /* 0x000000070a027224 */ /* 0x000fe400078e0206 */
[----:B------:R-:W-:-:S03]  /*0370*/  IMAD.MOV.U32 R3, RZ, RZ, 0x0 ;  /* 0x00000000ff037424 */ /* 0x000fc600078e00ff */
[----:B------:R-:W-:-:S13]  /*0380*/  ISETP.GT.U32.AND P1, PT, R5, R2, PT ;  /* 0x000000020500720c */ /* 0x000fda0003f24070 */
[----:B------:R-:W-:Y:S02]  /*0390*/  @!P1 IMAD.IADD R2, R2, 0x1, -R5 ;  /* 0x0000000102029824 */ /* 0x000fe400078e0a05 */
[----:B------:R-:W-:Y:S01]  /*03a0*/  @!P1 VIADD R10, R10, 0x1 ;  /* 0x000000010a0a9836 */ /* 0x000fe20000000000 */
[----:B------:R-:W-:Y:S02]  /*03b0*/  ISETP.NE.AND P1, PT, R11, RZ, PT ;  /* 0x000000ff0b00720c */ /* 0x000fe40003f25270 */
[----:B------:R-:W-:Y:S02]  /*03c0*/  ISETP.GE.U32.AND P0, PT, R2, R5, PT ;  /* 0x000000050200720c */ /* 0x000fe40003f06070 */
[----:B------:R-:W-:-:S04]  /*03d0*/  LOP3.LUT R2, R0, R11, RZ, 0x3c, !PT ;  /* 0x0000000b00027212 */ /* 0x000fc800078e3cff */
[----:B------:R-:W-:Y:S01]  /*03e0*/  ISETP.GE.AND P2, PT, R2, RZ, PT ;  /* 0x000000ff0200720c */ /* 0x000fe20003f46270 */
[----:B------:R-:W-:-:S06]  /*03f0*/  HFMA2 R2, -RZ, RZ, 0, 5.9604644775390625e-08 ;  /* 0x00000001ff027431 */ /* 0x000fcc00000001ff */
[----:B------:R-:W-:-:S06]  /*0400*/  @P0 IADD3 R10, PT, PT, R10, 0x1, RZ ;  /* 0x000000010a0a0810 */ /* 0x000fcc0007ffe0ff */
[----:B------:R-:W-:Y:S01]  /*0410*/  @!P2 IMAD.MOV R10, RZ, RZ, -R10 ;  /* 0x000000ffff0aa224 */ /* 0x000fe200078e0a0a */
[----:B------:R-:W-:-:S05]  /*0420*/  @!P1 LOP3.LUT R10, RZ, R11, RZ, 0x33, !PT ;  /* 0x0000000bff0a9212 */ /* 0x000fca00078e33ff */
[----:B------:R-:W-:-:S04]  /*0430*/  IMAD.MOV R15, RZ, RZ, -R10 ;  /* 0x000000ffff0f7224 */ /* 0x000fc800078e0a0a */
[----:B------:R-:W-:-:S05]  /*0440*/  IMAD R15, R11, R15, R0 ;  /* 0x0000000f0b0f7224 */ /* 0x000fca00078e0200 */
[----:B------:R-:W-:-:S13]  /*0450*/  ISETP.NE.AND P0, PT, R15, RZ, PT ;  /* 0x000000ff0f00720c */ /* 0x000fda0003f05270 */
[----:B--234-:R-:W-:Y:S05]  /*0460*/  @!P0 BRA `(.L_x_9) ;  /* 0x0000000400548947 */ /* 0x01cfea0003800000 */
[----:B------:R-:W0:Y:S01]  /*0470*/  LDCU.64 UR8, c[0x0][0x390] ;  /* 0x00007200ff0877ac */ /* 0x000e220008000a00 */
[--C-:B------:R-:W-:Y:S01]  /*0480*/  SHF.R.S32.HI R18, RZ, 0x1f, R15.reuse ;  /* 0x0000001fff127819 */ /* 0x100fe2000001140f */
[----:B------:R-:W-:Y:S01]  /*0490*/  IMAD.MOV.U32 R19, RZ, RZ, R15 ;  /* 0x000000ffff137224 */ /* 0x000fe200078e000f */
[----:B------:R-:W-:Y:S01]  /*04a0*/  MOV R2, 0x1 ;  /* 0x0000000100027802 */ /* 0x000fe20000000f00 */
[----:B------:R-:W-:Y:S02]  /*04b0*/  IMAD.MOV.U32 R3, RZ, RZ, 0x0 ;  /* 0x00000000ff037424 */ /* 0x000fe400078e00ff */
[----:B0-----:R-:W-:Y:S01]  /*04c0*/  IMAD.U32 R8, RZ, RZ, UR8 ;  /* 0x00000008ff087e24 */ /* 0x001fe2000f8e00ff */
[----:B------:R-:W-:-:S07]  /*04d0*/  MOV R9, UR9 ;  /* 0x0000000900097c02 */ /* 0x000fce0008000f00 */
.L_x_16:
[----:B------:R-:W-:Y:S01]  /*04e0*/  LOP3.LUT R0, R19, 0x1, RZ, 0xc0, !PT ;  /* 0x0000000113007812 */ /* 0x000fe200078ec0ff */
[----:B------:R-:W-:Y:S03]  /*04f0*/  BSSY.RECONVERGENT B1, `(.L_x_10) ;  /* 0x0000025000017945 */ /* 0x000fe60003800200 */
[----:B------:R-:W-:-:S04]  /*0500*/  ISETP.NE.U32.AND P0, PT, R0, 0x1, PT ;  /* 0x000000010000780c */ /* 0x000fc80003f05070 */
[----:B------:R-:W-:-:S13]  /*0510*/  ISETP.NE.U32.AND.EX P0, PT, RZ, RZ, PT, P0 ;  /* 0x000000ffff00720c */ /* 0x000fda0003f05100 */
[----:B------:R-:W-:Y:S05]  /*0520*/  @P0 BRA `(.L_x_11) ;  /* 0x0000000000840947 */ /* 0x000fea0003800000 */
[-C--:B------:R-:W-:Y:S02]  /*0530*/  IMAD R5, R9, R2.reuse, RZ ;  /* 0x0000000209057224 */ /* 0x080fe400078e02ff */
[----:B------:R-:W-:-:S04]  /*0540*/  IMAD.WIDE.U32 R12, R8, R2, RZ ;  /* 0x00000002080c7225 */ /* 0x000fc800078e00ff */
[----:B------:R-:W-:-:S04]  /*0550*/  IMAD R5, R3, R8, R5 ;  /* 0x0000000803057224 */ /* 0x000fc800078e0205 */
[----:B------:R-:W-:-:S05]  /*0560*/  IMAD.IADD R5, R13, 0x1, R5 ;  /* 0x000000010d057824 */ /* 0x000fca00078e0205 */
        /* <DEDUP_REMOVED lines=8> */
[----:B0-----:R-:W-:Y:S01]  /*05f0*/  IMAD.MOV.U32 R2, RZ, RZ, RZ ;  /* 0x000000ffff027224 */ /* 0x001fe200078e00ff */
[----:B-1----:R-:W-:-:S05]  /*0600*/  IADD3 R5, PT, PT, RZ, -R3, RZ ;  /* 0x80000003ff057210 */ /* 0x002fca0007ffe0ff */
[----:B------:R-:W-:-:S04]  /*0610*/  IMAD R5, R5, UR10, RZ ;  /* 0x0000000a05057c24 */ /* 0x000fc8000f8e02ff */
[----:B------:R-:W-:-:S06]  /*0620*/  IMAD.HI.U32 R3, R3, R5, R2 ;  /* 0x0000000503037227 */ /* 0x000fcc00078e0002 */
[----:B------:R-:W-:-:S04]  /*0630*/  IMAD.HI.U32 R3, R3, R12, RZ ;  /* 0x0000000c03037227 */ /* 0x000fc800078e00ff */
[----:B------:R-:W-:-:S04]  /*0640*/  IMAD.MOV R3, RZ, RZ, -R3 ;  /* 0x000000ffff037224 */ /* 0x000fc800078e0a03 */
[----:B------:R-:W-:Y:S01]  /*0650*/  IMAD R12, R3, UR10, R12 ;  /* 0x0000000a030c7c24 */ /* 0x000fe2000f8e020c */
[----:B------:R-:W-:-:S04]  /*0660*/  MOV R3, RZ ;  /* 0x000000ff00037202 */ /* 0x000fc80000000f00 */
[----:B------:R-:W-:-:S13]  /*0670*/  ISETP.GE.U32.AND P0, PT, R12, UR10, PT ;  /* 0x0000000a0c007c0c */ /* 0x000fda000bf06070 */
[----:B------:R-:W-:-:S04]  /*0680*/  @P0 IADD3 R12, PT, PT, R12, -UR10, RZ ;  /* 0x8000000a0c0c0c10 */ /* 0x000fc8000fffe0ff */
[----:B------:R-:W-:-:S13]  /*0690*/  ISETP.GE.U32.AND P0, PT, R12, UR10, PT ;  /* 0x0000000a0c007c0c */ /* 0x000fda000bf06070 */
[----:B------:R-:W-:Y:S01]  /*06a0*/  @P0 VIADD R12, R12, -UR10 ;  /* 0x8000000a0c0c0c36 */ /* 0x000fe20008000000 */
[----:B------:R-:W-:-:S05]  /*06b0*/  @!P1 LOP3.LUT R12, RZ, UR10, RZ, 0x33, !PT ;  /* 0x0000000aff0c9c12 */ /* 0x000fca000f8e33ff */
[----:B------:R-:W-:Y:S01]  /*06c0*/  IMAD.MOV.U32 R2, RZ, RZ, R12 ;  /* 0x000000ffff027224 */ /* 0x000fe200078e000c */
[----:B------:R-:W-:Y:S06]  /*06d0*/  BRA `(.L_x_11) ;  /* 0x0000000000187947 */ /* 0x000fec0003800000 */
.L_x_12:
[----:B------:R-:W-:Y:S01]  /*06e0*/  IMAD.MOV.U32 R13, RZ, RZ, R5 ;  /* 0x000000ffff0d7224 */ /* 0x000fe200078e0005 */
[----:B------:R-:W-:Y:S01]  /*06f0*/  MOV R0, 0x720 ;  /* 0x0000072000007802 */ /* 0x000fe20000000f00 */
[----:B------:R-:W-:-:S07]  /*0700*/  IMAD.U32 R14, RZ, RZ, UR4 ;  /* 0x00000004ff0e7e24 */ /* 0x000fce000f8e00ff */
[----:B------:R-:W-:Y:S05]  /*0710*/  CALL.REL.NOINC `($__internal_2_$__cuda_sm20_rem_s64) ;  /* 0x0000000400f07944 */ /* 0x000fea0003c00000 */
[----:B------:R-:W-:Y:S01]  /*0720*/  MOV R2, R12 ;  /* 0x0000000c00027202 */ /* 0x000fe20000000f00 */
[----:B------:R-:W-:-:S07]  /*0730*/  IMAD.MOV.U32 R3, RZ, RZ, R13 ;  /* 0x000000ffff037224 */ /* 0x000fce00078e000d */
.L_x_11:
[----:B------:R-:W-:Y:S05]  /*0740*/  BSYNC.RECONVERGENT B1 ;  /* 0x0000000000017941 */ /* 0x000fea0003800200 */
.L_x_10:
[-C--:B------:R-:W-:Y:S01]  /*0750*/  IMAD R5, R9, R8.reuse, RZ ;  /* 0x0000000809057224 */ /* 0x080fe200078e02ff */
[----:B------:R-:W-:Y:S01]  /*0760*/  BSSY.RECONVERGENT B1, `(.L_x_13) ;  /* 0x0000020000017945 */ /* 0x000fe20003800200 */
[----:B------:R-:W-:-:S04]  /*0770*/  IMAD.WIDE.U32 R12, R8, R8, RZ ;  /* 0x00000008080c7225 */ /* 0x000fc800078e00ff */
[----:B------:R-:W-:-:S04]  /*0780*/  IMAD R5, R8, R9, R5 ;  /* 0x0000000908057224 */ /* 0x000fc800078e0205 */
[----:B------:R-:W-:-:S05]  /*0790*/  IMAD.IADD R5, R13, 0x1, R5 ;  /* 0x000000010d057824 */ /* 0x000fca00078e0205 */
[----:B------:R-:W-:-:S04]  /*07a0*/  LOP3.LUT R0, R5, UR4, RZ, 0xfc, !PT ;  /* 0x0000000405007c12 */ /* 0x000fc8000f8efcff */
[----:B------:R-:W-:-:S13]  /*07b0*/  ISETP.NE.U32.AND P0, PT, R0, RZ, PT ;  /* 0x000000ff0000720c */ /* 0x000fda0003f05070 */
[----:B------:R-:W-:Y:S05]  /*07c0*/  @P0 BRA `(.L_x_14) ;  /* 0x00000000004c0947 */ /* 0x000fea0003800000 */
[----:B------:R-:W0:Y:S01]  /*07d0*/  I2F.U32.RP R6, UR10 ;  /* 0x0000000a00067d06 */ /* 0x000e220008209000 */
[----:B------:R-:W-:Y:S01]  /*07e0*/  ISETP.NE.U32.AND P1, PT, RZ, UR10, PT ;  /* 0x0000000aff007c0c */ /* 0x000fe2000bf25070 */
[----:B------:R-:W-:-:S06]  /*07f0*/  HFMA2 R9, -RZ, RZ, 0, 0 ;  /* 0x00000000ff097431 */ /* 0x000fcc00000001ff */
[----:B0-----:R-:W0:Y:S02]  /*0800*/  MUFU.RCP R6, R6 ;  /* 0x0000000600067308 */ /* 0x001e240000001000 */
[----:B0-----:R-:W-:-:S06]  /*0810*/  IADD3 R4, PT, PT, R6, 0xffffffe, RZ ;  /* 0x0ffffffe06047810 */ /* 0x001fcc0007ffe0ff */
[----:B------:R0:W1:Y:S02]  /*0820*/  F2I.FTZ.U32.TRUNC.NTZ R5, R4 ;  /* 0x0000000400057305 */ /* 0x000064000021f000 */
[----:B0-----:R-:W-:Y:S02]  /*0830*/  IMAD.MOV.U32 R4, RZ, RZ, RZ ;  /* 0x000000ffff047224 */ /* 0x001fe400078e00ff */
[----:B-1----:R-:W-:-:S04]  /*0840*/  IMAD.MOV R7, RZ, RZ, -R5 ;  /* 0x000000ffff077224 */ /* 0x002fc800078e0a05 */
[----:B------:R-:W-:-:S04]  /*0850*/  IMAD R7, R7, UR10, RZ ;  /* 0x0000000a07077c24 */ /* 0x000fc8000f8e02ff */
[----:B------:R-:W-:-:S06]  /*0860*/  IMAD.HI.U32 R7, R5, R7, R4 ;  /* 0x0000000705077227 */ /* 0x000fcc00078e0004 */
[----:B------:R-:W-:-:S05]  /*0870*/  IMAD.HI.U32 R0, R7, R12, RZ ;  /* 0x0000000c07007227 */ /* 0x000fca00078e00ff */
[----:B------:R-:W-:-:S05]  /*0880*/  IADD3 R5, PT, PT, -R0, RZ, RZ ;  /* 0x000000ff00057210 */ /* 0x000fca0007ffe1ff */
[----:B------:R-:W-:-:S05]  /*0890*/  IMAD R8, R5, UR10, R12 ;  /* 0x0000000a05087c24 */ /* 0x000fca000f8e020c */
[----:B------:R-:W-:-:S13]  /*08a0*/  ISETP.GE.U32.AND P0, PT, R8, UR10, PT ;  /* 0x0000000a08007c0c */ /* 0x000fda000bf06070 */
[----:B------:R-:W-:-:S05]  /*08b0*/  @P0 VIADD R8, R8, -UR10 ;  /* 0x8000000a08080c36 */ /* 0x000fca0008000000 */
[----:B------:R-:W-:-:S13]  /*08c0*/  ISETP.GE.U32.AND P0, PT, R8, UR10, PT ;  /* 0x0000000a08007c0c */ /* 0x000fda000bf06070 */
[----:B------:R-:W-:Y:S01]  /*08d0*/  @P0 VIADD R8, R8, -UR10 ;  /* 0x8000000a08080c36 */ /* 0x000fe20008000000 */
[----:B------:R-:W-:Y:S01]  /*08e0*/  @!P1 LOP3.LUT R8, RZ, UR10, RZ, 0x33, !PT ;  /* 0x0000000aff089c12 */ /* 0x000fe2000f8e33ff */
[----:B------:R-:W-:Y:S06]  /*08f0*/  BRA `(.L_x_15) ;  /* 0x0000000000187947 */ /* 0x000fec0003800000 */
.L_x_14:
[----:B------:R-:W-:Y:S01]  /*0900*/  IMAD.MOV.U32 R13, RZ, RZ, R5 ;  /* 0x000000ffff0d7224 */ /* 0x000fe200078e0005 */
[----:B------:R-:W-:Y:S01]  /*0910*/  MOV R0, 0x940 ;  /* 0x0000094000007802 */ /* 0x000fe20000000f00 */
[----:B------:R-:W-:-:S07]  /*0920*/  IMAD.U32 R14, RZ, RZ, UR4 ;  /* 0x00000004ff0e7e24 */ /* 0x000fce000f8e00ff */
[----:B------:R-:W-:Y:S05]  /*0930*/  CALL.REL.NOINC `($__internal_2_$__cuda_sm20_rem_s64) ;  /* 0x0000000400687944 */ /* 0x000fea0003c00000 */
[----:B------:R-:W-:Y:S01]  /*0940*/  MOV R8, R12 ;  /* 0x0000000c00087202 */ /* 0x000fe20000000f00 */
[----:B------:R-:W-:-:S07]  /*0950*/  IMAD.MOV.U32 R9, RZ, RZ, R13 ;  /* 0x000000ffff097224 */ /* 0x000fce00078e000d */
.L_x_15:
[----:B------:R-:W-:Y:S05]  /*0960*/  BSYNC.RECONVERGENT B1 ;  /* 0x0000000000017941 */ /* 0x000fea0003800200 */
.L_x_13:
[C---:B------:R-:W-:Y:S02]  /*0970*/  ISETP.GT.U32.AND P0, PT, R19.reuse, 0x1, PT ;  /* 0x000000011300780c */ /* 0x040fe40003f04070 */
[--C-:B------:R-:W-:Y:S02]  /*0980*/  SHF.R.S64 R19, R19, 0x1, R18.reuse ;  /* 0x0000000113137819 */ /* 0x100fe40000001012 */
[----:B------:R-:W-:Y:S02]  /*0990*/  ISETP.GT.U32.AND.EX P0, PT, R18, RZ, PT, P0 ;  /* 0x000000ff1200720c */ /* 0x000fe40003f04100 */
[----:B------:R-:W-:-:S11]  /*09a0*/  SHF.R.S32.HI R18, RZ, 0x1, R18 ;  /* 0x00000001ff127819 */ /* 0x000fd60000011412 */
[----:B------:R-:W-:Y:S05]  /*09b0*/  @P0 BRA `(.L_x_16) ;  /* 0xfffffff800c80947 */ /* 0x000fea000383ffff */
.L_x_9:
[----:B------:R-:W-:Y:S05]  /*09c0*/  BSYNC.RECONVERGENT B0 ;  /* 0x0000000000007941 */ /* 0x000fea0003800200 */
.L_x_8:
[----:B------:R-:W0:Y:S01]  /*09d0*/  LDC.64 R8, c[0x0][0x380] ;  /* 0x0000e000ff087b82 */ /* 0x000e220000000a00 */
[----:B------:R-:W1:Y:S02]  /*09e0*/  LDCU UR8, c[0x0][0x388] ;  /* 0x00007100ff0877ac */ /* 0x000e640008000800 */
[----:B-1----:R-:W-:-:S04]  /*09f0*/  IMAD R15, R10, UR8, R15 ;  /* 0x000000080a0f7c24 */ /* 0x002fc8000f8e020f */
[----:B0-----:R-:W-:-:S05]  /*0a00*/  IMAD.WIDE R8, R15, 0x4, R8 ;  /* 0x000000040f087825 */ /* 0x001fca00078e0208 */
[----:B------:R0:W5:Y:S01]  /*0a10*/  LDG.E R15, desc[UR6][R8.64] ;  /* 0x00000006080f7981 */ /* 0x000162000c1e1900 */
[----:B------:R-:W-:-:S05]  /*0a20*/  IMAD.WIDE R10, R11, 0x4, R8 ;  /* 0x000000040b0a7825 */ /* 0x000fca00078e0208 */
[----:B------:R-:W2:Y:S01]  /*0a30*/  LDG.E R13, desc[UR6][R10.64] ;  /* 0x000000060a0d7981 */ /* 0x000ea2000c1e1900 */
[----:B------:R-:W-:Y:S01]  /*0a40*/  BSSY.RECONVERGENT B0, `(.L_x_17) ;  /* 0x0000020000007945 */ /* 0x000fe20003800200 */
[----:B--2---:R-:W-:Y:S01]  /*0a50*/  SHF.R.S32.HI R5, RZ, 0x1f, R13 ;  /* 0x0000001fff057819 */ /* 0x004fe2000001140d */
[-C--:B------:R-:W-:Y:S02]  /*0a60*/  IMAD R0, R3, R13.reuse, RZ ;  /* 0x0000000d03007224 */ /* 0x080fe400078e02ff */
[----:B------:R-:W-:-:S04]  /*0a70*/  IMAD.WIDE.U32 R12, R2, R13, RZ ;  /* 0x0000000d020c7225 */ /* 0x000fc800078e00ff */
[----:B------:R-:W-:-:S04]  /*0a80*/  IMAD R5, R5, R2, R0 ;  /* 0x0000000205057224 */ /* 0x000fc800078e0200 */
[----:B------:R-:W-:-:S05]  /*0a90*/  IMAD.IADD R5, R13, 0x1, R5 ;  /* 0x000000010d057824 */ /* 0x000fca00078e0205 */
[----:B------:R-:W-:-:S04]  /*0aa0*/  LOP3.LUT R0, R5, UR4, RZ, 0xfc, !PT ;  /* 0x0000000405007c12 */ /* 0x000fc8000f8efcff */
[----:B------:R-:W-:-:S13]  /*0ab0*/  ISETP.NE.U32.AND P0, PT, R0, RZ, PT ;  /* 0x000000ff0000720c */ /* 0x000fda0003f05070 */
[----:B0-----:R-:W-:Y:S05]  /*0ac0*/  @P0 BRA `(.L_x_18) ;  /* 0x00000000004c0947 */ /* 0x001fea0003800000 */
[----:B------:R-:W0:Y:S02]  /*0ad0*/  LDCU UR8, c[0x0][0x38c] ;  /* 0x00007180ff0877ac */ /* 0x000e240008000800 */
[----:B0-----:R-:W0:Y:S01]  /*0ae0*/  I2F.U32.RP R4, UR8 ;  /* 0x0000000800047d06 */ /* 0x001e220008209000 */
[----:B------:R-:W-:-:S07]  /*0af0*/  ISETP.NE.U32.AND P1, PT, RZ, UR8, PT ;  /* 0x00000008ff007c0c */ /* 0x000fce000bf25070 */
        /* <DEDUP_REMOVED lines=16> */
.L_x_18:
[----:B------:R-:W-:Y:S01]  /*0c00*/  MOV R13, R5 ;  /* 0x00000005000d7202 */ /* 0x000fe20000000f00 */
[----:B------:R-:W-:Y:S01]  /*0c10*/  IMAD.U32 R14, RZ, RZ, UR4 ;  /* 0x00000004ff0e7e24 */ /* 0x000fe2000f8e00ff */
[----:B------:R-:W-:-:S07]  /*0c20*/  MOV R0, 0xc40 ;  /* 0x00000c4000007802 */ /* 0x000fce0000000f00 */
[----:B-----5:R-:W-:Y:S05]  /*0c30*/  CALL.REL.NOINC `($__internal_2_$__cuda_sm20_rem_s64) ;  /* 0x0000000000a87944 */ /* 0x020fea0003c00000 */
.L_x_19:
[----:B------:R-:W-:Y:S05]  /*0c40*/  BSYNC.RECONVERGENT B0 ;  /* 0x0000000000007941 */ /* 0x000fea0003800200 */
.L_x_17:
[----:B------:R-:W0:Y:S01]  /*0c50*/  LDC R0, c[0x0][0x38c] ;  /* 0x0000e300ff007b82 */ /* 0x000e220000000800 */
[----:B-----5:R-:W-:Y:S01]  /*0c60*/  IMAD.IADD R4, R15, 0x1, R12 ;  /* 0x000000010f047824 */ /* 0x020fe200078e020c */
[-C--:B0-----:R-:W-:Y:S02]  /*0c70*/  IABS R6, R0.reuse ;  /* 0x0000000000067213 */ /* 0x081fe40000000000 */
[----:B------:R-:W-:Y:S02]  /*0c80*/  IADD3 R12, PT, PT, -R12, R0, R15 ;  /* 0x000000000c0c7210 */ /* 0x000fe40007ffe10f */
[----:B------:R-:W0:Y:S02]  /*0c90*/  I2F.RP R5, R6 ;  /* 0x0000000600057306 */ /* 0x000e240000209400 */
[----:B------:R-:W-:Y:S02]  /*0ca0*/  IABS R13, R12 ;  /* 0x0000000c000d7213 */ /* 0x000fe40000000000 */
[----:B------:R-:W-:-:S04]  /*0cb0*/  ISETP.GE.AND P3, PT, R12, RZ, PT ;  /* 0x000000ff0c00720c */ /* 0x000fc80003f66270 */
[----:B0-----:R-:W0:Y:S02]  /*0cc0*/  MUFU.RCP R5, R5 ;  /* 0x0000000500057308 */ /* 0x001e240000001000 */
[----:B0-----:R-:W-:Y:S01]  /*0cd0*/  VIADD R2, R5, 0xffffffe ;  /* 0x0ffffffe05027836 */ /* 0x001fe20000000000 */
[----:B------:R-:W-:-:S05]  /*0ce0*/  IABS R5, R4 ;  /* 0x0000000400057213 */ /* 0x000fca0000000000 */
[----:B------:R0:W1:Y:S02]  /*0cf0*/  F2I.FTZ.U32.TRUNC.NTZ R3, R2 ;  /* 0x0000000200037305 */ /* 0x000064000021f000 */
[----:B0-----:R-:W-:Y:S01]  /*0d00*/  IMAD.MOV.U32 R2, RZ, RZ, RZ ;  /* 0x000000ffff027224 */ /* 0x001fe200078e00ff */
[----:B-1----:R-:W-:-:S05]  /*0d10*/  IADD3 R7, PT, PT, RZ, -R3, RZ ;  /* 0x80000003ff077210 */ /* 0x002fca0007ffe0ff */
[----:B------:R-:W-:-:S04]  /*0d20*/  IMAD R7, R7, R6, RZ ;  /* 0x0000000607077224 */ /* 0x000fc800078e02ff */
[----:B------:R-:W-:Y:S01]  /*0d30*/  IMAD.HI.U32 R3, R3, R7, R2 ;  /* 0x0000000703037227 */ /* 0x000fe200078e0002 */
[----:B------:R-:W-:-:S05]  /*0d40*/  MOV R7, R13 ;  /* 0x0000000d00077202 */ /* 0x000fca0000000f00 */
[----:B------:R-:W-:-:S04]  /*0d50*/  IMAD.HI.U32 R2, R3, R5, RZ ;  /* 0x0000000503027227 */ /* 0x000fc800078e00ff */
[----:B------:R-:W-:-:S04]  /*0d60*/  IMAD.HI.U32 R3, R3, R7, RZ ;  /* 0x0000000703037227 */ /* 0x000fc800078e00ff */
[----:B------:R-:W-:Y:S02]  /*0d70*/  IMAD.MOV R3, RZ, RZ, -R3 ;  /* 0x000000ffff037224 */ /* 0x000fe400078e0a03 */
[----:B------:R-:W-:Y:S02]  /*0d80*/  IMAD.MOV R2, RZ, RZ, -R2 ;  /* 0x000000ffff027224 */ /* 0x000fe400078e0a02 */
[C---:B------:R-:W-:Y:S02]  /*0d90*/  IMAD R3, R6.reuse, R3, R7 ;  /* 0x0000000306037224 */ /* 0x040fe400078e0207 */
[C---:B------:R-:W-:Y:S01]  /*0da0*/  IMAD R2, R6.reuse, R2, R5 ;  /* 0x0000000206027224 */ /* 0x040fe200078e0205 */
[----:B------:R-:W-:Y:S02]  /*0db0*/  LOP3.LUT R5, RZ, R0, RZ, 0x33, !PT ;  /* 0x00000000ff057212 */ /* 0x000fe400078e33ff */
[C---:B------:R-:W-:Y:S02]  /*0dc0*/  ISETP.GT.U32.AND P1, PT, R6.reuse, R3, PT ;  /* 0x000000030600720c */ /* 0x040fe40003f24070 */
[----:B------:R-:W-:-:S11]  /*0dd0*/  ISETP.GT.U32.AND P0, PT, R6, R2, PT ;  /* 0x000000020600720c */ /* 0x000fd60003f04070 */
[----:B------:R-:W-:Y:S01]  /*0de0*/  @!P1 IMAD.IADD R3, R3, 0x1, -R6 ;  /* 0x0000000103039824 */ /* 0x000fe200078e0a06 */
[----:B------:R-:W-:Y:S02]  /*0df0*/  ISETP.GE.AND P1, PT, R4, RZ, PT ;  /* 0x000000ff0400720c */ /* 0x000fe40003f26270 */
[----:B------:R-:W-:Y:S02]  /*0e00*/  @!P0 IADD3 R2, PT, PT, R2, -R6, RZ ;  /* 0x8000000602028210 */ /* 0x000fe40007ffe0ff */
[C---:B------:R-:W-:Y:S02]  /*0e10*/  ISETP.GT.U32.AND P2, PT, R6.reuse, R3, PT ;  /* 0x000000030600720c */ /* 0x040fe40003f44070 */
[----:B------:R-:W-:-:S11]  /*0e20*/  ISETP.GT.U32.AND P0, PT, R6, R2, PT ;  /* 0x000000020600720c */ /* 0x000fd60003f04070 */
[----:B------:R-:W-:Y:S02]  /*0e30*/  @!P2 IADD3 R3, PT, PT, R3, -R6, RZ ;  /* 0x800000060303a210 */ /* 0x000fe40007ffe0ff */
[----:B------:R-:W-:Y:S01]  /*0e40*/  @!P0 IMAD.IADD R2, R2, 0x1, -R6 ;  /* 0x0000000102028824 */ /* 0x000fe200078e0a06 */
[----:B------:R-:W-:Y:S02]  /*0e50*/  ISETP.NE.AND P0, PT, R0, RZ, PT ;  /* 0x000000ff0000720c */ /* 0x000fe40003f05270 */
[----:B------:R-:W-:Y:S02]  /*0e60*/  IMAD.MOV.U32 R4, RZ, RZ, R3 ;  /* 0x000000ffff047224 */ /* 0x000fe400078e0003 */
[----:B------:R-:W-:-:S03]  /*0e70*/  @!P1 IMAD.MOV R2, RZ, RZ, -R2 ;  /* 0x000000ffff029224 */ /* 0x000fc600078e0a02 */
[----:B------:R-:W-:Y:S02]  /*0e80*/  @!P3 IADD3 R4, PT, PT, -R4, RZ, RZ ;  /* 0x000000ff0404b210 */ /* 0x000fe40007ffe1ff */
[C---:B------:R-:W-:Y:S02]  /*0e90*/  SEL R3, R5.reuse, R2, !P0 ;  /* 0x0000000205037207 */ /* 0x040fe40004000000 */
[----:B------:R-:W-:-:S03]  /*0ea0*/  SEL R5, R5, R4, !P0 ;  /* 0x0000000405057207 */ /* 0x000fc60004000000 */
[----:B------:R-:W-:Y:S04]  /*0eb0*/  STG.E desc[UR6][R8.64], R3 ;  /* 0x0000000308007986 */ /* 0x000fe8000c101906 */
[----:B------:R-:W-:Y:S01]  /*0ec0*/  STG.E desc[UR6][R10.64], R5 ;  /* 0x000000050a007986 */ /* 0x000fe2000c101906 */
[----:B------:R-:W-:Y:S05]  /*0ed0*/  EXIT ;  /* 0x000000000000794d */ /* 0x000fea0003800000 */
        .weak           $__internal_2_$__cuda_sm20_rem_s64
        .type           $__internal_2_$__cuda_sm20_rem_s64,@function
        .size           $__internal_2_$__cuda_sm20_rem_s64,(.L_x_24 - $__internal_2_$__cuda_sm20_rem_s64)
$__internal_2_$__cuda_sm20_rem_s64:
[----:B------:R-:W-:Y:S02]  /*0ee0*/  IADD3 R4, P1, PT, RZ, -UR5, RZ ;  /* 0x80000005ff047c10 */ /* 0x000fe4000ff3e0ff */
[----:B------:R-:W-:-:S03]  /*0ef0*/  ISETP.GE.AND P0, PT, R14, RZ, PT ;  /* 0x000000ff0e00720c */ /* 0x000fc60003f06270 */
[----:B------:R-:W-:Y:S01]  /*0f00*/  IMAD.X R5, RZ, RZ, ~R14, P1 ;  /* 0x000000ffff057224 */ /* 0x000fe200008e0e0e */
[----:B------:R-:W-:-:S04]  /*0f10*/  SEL R4, R4, UR5, !P0 ;  /* 0x0000000504047c07 */ /* 0x000fc8000c000000 */
[----:B------:R-:W-:-:S04]  /*0f20*/  SEL R5, R5, R14, !P0 ;  /* 0x0000000e05057207 */ /* 0x000fc80004000000 */
[----:B------:R-:W0:Y:S08]  /*0f30*/  I2F.U64.RP R20, R4 ;  /* 0x0000000400147312 */ /* 0x000e300000309000 */
[----:B0-----:R-:W0:Y:S02]  /*0f40*/  MUFU.RCP R20, R20 ;  /* 0x0000001400147308 */ /* 0x001e240000001000 */
[----:B0-----:R-:W-:-:S06]  /*0f50*/  VIADD R6, R20, 0x1ffffffe ;  /* 0x1ffffffe14067836 */ /* 0x001fcc0000000000 */
[----:B------:R-:W0:Y:S02]  /*0f60*/  F2I.U64.TRUNC R6, R6 ;  /* 0x0000000600067311 */ /* 0x000e24000020d800 */
[----:B0-----:R-:W-:-:S04]  /*0f70*/  IMAD.WIDE.U32 R16, R6, R4, RZ ;  /* 0x0000000406107225 */ /* 0x001fc800078e00ff */
[----:B------:R-:W-:Y:S01]  /*0f80*/  IMAD R17, R6, R5, R17 ;  /* 0x0000000506117224 */ /* 0x000fe200078e0211 */
[----:B------:R-:W-:-:S03]  /*0f90*/  IADD3 R21, P0, PT, RZ, -R16, RZ ;  /* 0x80000010ff157210 */ /* 0x000fc60007f1e0ff */
[----:B------:R-:W-:Y:S02]  /*0fa0*/  IMAD R17, R7, R4, R17 ;  /* 0x0000000407117224 */ /* 0x000fe400078e0211 */
[----:B------:R-:W-:-:S03]  /*0fb0*/  IMAD.HI.U32 R16, R6, R21, RZ ;  /* 0x0000001506107227 */ /* 0x000fc600078e00ff */
[----:B------:R-:W-:Y:S01]  /*0fc0*/  IADD3.X R23, PT, PT, RZ, ~R17, RZ, P0, !PT ;  /* 0x80000011ff177210 */ /* 0x000fe200007fe4ff */
[----:B------:R-:W-:-:S04]  /*0fd0*/  IMAD.MOV.U32 R17, RZ, RZ, R6 ;  /* 0x000000ffff117224 */ /* 0x000fc800078e0006 */
[----:B------:R-:W-:-:S04]  /*0fe0*/  IMAD.WIDE.U32 R16, P0, R6, R23, R16 ;  /* 0x0000001706107225 */ /* 0x000fc80007800010 */
[C---:B------:R-:W-:Y:S02]  /*0ff0*/  IMAD R25, R7.reuse, R23, RZ ;  /* 0x0000001707197224 */ /* 0x040fe400078e02ff */
[----:B------:R-:W-:-:S04]  /*1000*/  IMAD.HI.U32 R16, P1, R7, R21, R16 ;  /* 0x0000001507107227 */ /* 0x000fc80007820010 */
[----:B------:R-:W-:Y:S01]  /*1010*/  IMAD.HI.U32 R21, R7, R23, RZ ;  /* 0x0000001707157227 */ /* 0x000fe200078e00ff */
[----:B------:R-:W-:Y:S02]  /*1020*/  IADD3 R17, P2, PT, R25, R16, RZ ;  /* 0x0000001019117210 */ /* 0x000fe40007f5e0ff */
[----:B------:R-:W-:Y:S01]  /*1030*/  IADD3 R23, P4, PT, RZ, -R12, RZ ;  /* 0x8000000cff177210 */ /* 0x000fe20007f9e0ff */
[----:B------:R-:W-:Y:S02]  /*1040*/  IMAD.X R21, R21, 0x1, R7, P0 ;  /* 0x0000000115157824 */ /* 0x000fe400000e0607 */
[----:B------:R-:W-:-:S03]  /*1050*/  IMAD.WIDE.U32 R6, R17, R4, RZ ;  /* 0x0000000411067225 */ /* 0x000fc600078e00ff */
[----:B------:R-:W-:Y:S01]  /*1060*/  IADD3.X R21, PT, PT, RZ, RZ, R21, P2, P1 ;  /* 0x000000ffff157210 */ /* 0x000fe200017e2415 */
[----:B------:R-:W-:Y:S01]  /*1070*/  IMAD R16, R17, R5, R7 ;  /* 0x0000000511107224 */ /* 0x000fe200078e0207 */
[----:B------:R-:W-:Y:S02]  /*1080*/  IADD3 R7, P0, PT, RZ, -R6, RZ ;  /* 0x80000006ff077210 */ /* 0x000fe40007f1e0ff */
[----:B------:R-:W-:Y:S01]  /*1090*/  ISETP.GE.AND P1, PT, R13, RZ, PT ;  /* 0x000000ff0d00720c */ /* 0x000fe20003f26270 */
[----:B------:R-:W-:Y:S02]  /*10a0*/  IMAD R6, R21, R4, R16 ;  /* 0x0000000415067224 */ /* 0x000fe400078e0210 */
[----:B------:R-:W-:-:S03]  /*10b0*/  IMAD.HI.U32 R16, R17, R7, RZ ;  /* 0x0000000711107227 */ /* 0x000fc600078e00ff */
[----:B------:R-:W-:-:S05]  /*10c0*/  IADD3.X R6, PT, PT, RZ, ~R6, RZ, P0, !PT ;  /* 0x80000006ff067210 */ /* 0x000fca00007fe4ff */
[----:B------:R-:W-:-:S04]  /*10d0*/  IMAD.WIDE.U32 R16, P0, R17, R6, R16 ;  /* 0x0000000611107225 */ /* 0x000fc80007800010 */
[----:B------:R-:W-:Y:S01]  /*10e0*/  IMAD.HI.U32 R16, P2, R21, R7, R16 ;  /* 0x0000000715107227 */ /* 0x000fe20007840010 */
[----:B------:R-:W-:-:S03]  /*10f0*/  SEL R17, R23, R12, !P1 ;  /* 0x0000000c17117207 */ /* 0x000fc60004800000 */
[CC--:B------:R-:W-:Y:S02]  /*1100*/  IMAD R7, R21.reuse, R6.reuse, RZ ;  /* 0x0000000615077224 */ /* 0x0c0fe400078e02ff */
[----:B------:R-:W-:-:S03]  /*1110*/  IMAD.HI.U32 R6, R21, R6, RZ ;  /* 0x0000000615067227 */ /* 0x000fc600078e00ff */
[----:B------:R-:W-:Y:S01]  /*1120*/  IADD3 R12, P3, PT, R7, R16, RZ ;  /* 0x00000010070c7210 */ /* 0x000fe20007f7e0ff */
[----:B------:R-:W-:Y:S02]  /*1130*/  IMAD.X R16, RZ, RZ, ~R13, P4 ;  /* 0x000000ffff107224 */ /* 0x000fe400020e0e0d */
[----:B------:R-:W-:Y:S02]  /*1140*/  HFMA2 R7, -RZ, RZ, 0, 0 ;  /* 0x00000000ff077431 */ /* 0x000fe400000001ff */
[----:B------:R-:W-:Y:S02]  /*1150*/  IMAD.X R21, R6, 0x1, R21, P0 ;  /* 0x0000000106157824 */ /* 0x000fe400000e0615 */
[----:B------:R-:W-:Y:S01]  /*1160*/  IMAD.HI.U32 R6, R12, R17, RZ ;  /* 0x000000110c067227 */ /* 0x000fe200078e00ff */
[----:B------:R-:W-:Y:S02]  /*1170*/  SEL R13, R16, R13, !P1 ;  /* 0x0000000d100d7207 */ /* 0x000fe40004800000 */
[----:B------:R-:W-:-:S03]  /*1180*/  IADD3.X R16, PT, PT, RZ, RZ, R21, P3, P2 ;  /* 0x000000ffff107210 */ /* 0x000fc60001fe4415 */
[----:B------:R-:W-:-:S04]  /*1190*/  IMAD.WIDE.U32 R6, R12, R13, R6 ;  /* 0x0000000d0c067225 */ /* 0x000fc800078e0006 */
[C---:B------:R-:W-:Y:S02]  /*11a0*/  IMAD R21, R16.reuse, R13, RZ ;  /* 0x0000000d10157224 */ /* 0x040fe400078e02ff */
[----:B------:R-:W-:-:S04]  /*11b0*/  IMAD.HI.U32 R6, P0, R16, R17, R6 ;  /* 0x0000001110067227 */ /* 0x000fc80007800006 */
[----:B------:R-:W-:Y:S01]  /*11c0*/  IMAD.HI.U32 R12, R16, R13, RZ ;  /* 0x0000000d100c7227 */ /* 0x000fe200078e00ff */
[----:B------:R-:W-:-:S03]  /*11d0*/  IADD3 R21, P2, PT, R21, R6, RZ ;  /* 0x0000000615157210 */ /* 0x000fc60007f5e0ff */
[----:B------:R-:W-:Y:S02]  /*11e0*/  IMAD.X R12, RZ, RZ, R12, P0 ;  /* 0x000000ffff0c7224 */ /* 0x000fe400000e060c */
[----:B------:R-:W-:-:S04]  /*11f0*/  IMAD.WIDE.U32 R6, R21, R4, RZ ;  /* 0x0000000415067225 */ /* 0x000fc800078e00ff */
[----:B------:R-:W-:Y:S01]  /*1200*/  IMAD.X R23, RZ, RZ, R12, P2 ;  /* 0x000000ffff177224 */ /* 0x000fe200010e060c */
[----:B------:R-:W-:Y:S01]  /*1210*/  IADD3 R25, P2, PT, -R6, R17, RZ ;  /* 0x0000001106197210 */ /* 0x000fe20007f5e1ff */
[----:B------:R-:W-:-:S03]  /*1220*/  IMAD R21, R21, R5, R7 ;  /* 0x0000000515157224 */ /* 0x000fc600078e0207 */
[-C--:B------:R-:W-:Y:S01]  /*1230*/  ISETP.GE.U32.AND P0, PT, R25, R4.reuse, PT ;  /* 0x000000041900720c */ /* 0x080fe20003f06070 */
[----:B------:R-:W-:-:S05]  /*1240*/  IMAD R6, R23, R4, R21 ;  /* 0x0000000417067224 */ /* 0x000fca00078e0215 */
[----:B------:R-:W-:Y:S02]  /*1250*/  IADD3.X R13, PT, PT, ~R6, R13, RZ, P2, !PT ;  /* 0x0000000d060d7210 */ /* 0x000fe400017fe5ff */
[----:B------:R-:W-:Y:S02]  /*1260*/  IADD3 R7, P2, PT, R25, -R4, RZ ;  /* 0x8000000419077210 */ /* 0x000fe40007f5e0ff */
[----:B------:R-:W-:-:S03]  /*1270*/  ISETP.GE.U32.AND.EX P0, PT, R13, R5, PT, P0 ;  /* 0x000000050d00720c */ /* 0x000fc60003f06100 */
[----:B------:R-:W-:Y:S01]  /*1280*/  IMAD.X R17, R13, 0x1, ~R5, P2 ;  /* 0x000000010d117824 */ /* 0x000fe200010e0e05 */
[----:B------:R-:W-:-:S04]  /*1290*/  SEL R7, R7, R25, P0 ;  /* 0x0000001907077207 */ /* 0x000fc80000000000 */
[----:B------:R-:W-:Y:S02]  /*12a0*/  SEL R17, R17, R13, P0 ;  /* 0x0000000d11117207 */ /* 0x000fe40000000000 */
[CC--:B------:R-:W-:Y:S02]  /*12b0*/  ISETP.GE.U32.AND P0, PT, R7.reuse, R4.reuse, PT ;  /* 0x000000040700720c */ /* 0x0c0fe40003f06070 */
[----:B------:R-:W-:Y:S02]  /*12c0*/  IADD3 R12, P2, PT, R7, -R4, RZ ;  /* 0x80000004070c7210 */ /* 0x000fe40007f5e0ff */
[----:B------:R-:W-:-:S03]  /*12d0*/  ISETP.GE.U32.AND.EX P0, PT, R17, R5, PT, P0 ;  /* 0x000000051100720c */ /* 0x000fc60003f06100 */
[----:B------:R-:W-:Y:S01]  /*12e0*/  IMAD.X R13, R17, 0x1, ~R5, P2 ;  /* 0x00000001110d7824 */ /* 0x000fe200010e0e05 */
[----:B------:R-:W-:-:S04]  /*12f0*/  SEL R12, R12, R7, P0 ;  /* 0x000000070c0c7207 */ /* 0x000fc80000000000 */
[----:B------:R-:W-:Y:S02]  /*1300*/  SEL R13, R13, R17, P0 ;  /* 0x000000110d0d7207 */ /* 0x000fe40000000000 */
[-C--:B------:R-:W-:Y:S02]  /*1310*/  IADD3 R5, P2, PT, RZ, -R12.reuse, RZ ;  /* 0x8000000cff057210 */ /* 0x080fe40007f5e0ff */
[----:B------:R-:W-:Y:S02]  /*1320*/  ISETP.NE.U32.AND P0, PT, RZ, UR5, PT ;  /* 0x00000005ff007c0c */ /* 0x000fe4000bf05070 */
[-C--:B------:R-:W-:Y:S02]  /*1330*/  IADD3.X R4, PT, PT, RZ, ~R13.reuse, RZ, P2, !PT ;  /* 0x8000000dff047210 */ /* 0x080fe400017fe4ff */
[----:B------:R-:W-:Y:S02]  /*1340*/  SEL R12, R5, R12, !P1 ;  /* 0x0000000c050c7207 */ /* 0x000fe40004800000 */
[----:B------:R-:W-:Y:S01]  /*1350*/  SEL R13, R4, R13, !P1 ;  /* 0x0000000d040d7207 */ /* 0x000fe20004800000 */
[----:B------:R-:W-:Y:S01]  /*1360*/  IMAD.MOV.U32 R4, RZ, RZ, R0 ;  /* 0x000000ffff047224 */ /* 0x000fe200078e0000 */
[----:B------:R-:W-:-:S02]  /*1370*/  MOV R5, 0x0 ;  /* 0x0000000000057802 */ /* 0x000fc40000000f00 */
[----:B------:R-:W-:-:S04]  /*1380*/  ISETP.NE.AND.EX P0, PT, R14, RZ, PT, P0 ;  /* 0x000000ff0e00720c */ /* 0x000fc80003f05300 */
[----:B------:R-:W-:Y:S02]  /*1390*/  SEL R12, R12, 0xffffffff, P0 ;  /* 0xffffffff0c0c7807 */ /* 0x000fe40000000000 */
[----:B------:R-:W-:Y:S01]  /*13a0*/  SEL R13, R13, 0xffffffff, P0 ;  /* 0xffffffff0d0d7807 */ /* 0x000fe20000000000 */
[----:B------:R-:W-:Y:S06]  /*13b0*/  RET.REL.NODEC R4 `(_Z20ntt_butterfly_kernelPiiixi) ;  /* 0xffffffec04107950 */ /* 0x000fec0003c3ffff */
.L_x_20:
        /* <DEDUP_REMOVED lines=12> */
.L_x_24:


//--------------------- .text._Z18bit_reverse_kernelPiS_i --------------------------
	.section	.text._Z18bit_reverse_kernelPiS_i,"ax",@progbits
	.align	128
        .global         _Z18bit_reverse_kernelPiS_i
        .type           _Z18bit_reverse_kernelPiS_i,@function
        .size           _Z18bit_reverse_kernelPiS_i,(.L_x_28 - _Z18bit_reverse_kernelPiS_i)
        .other          _Z18bit_reverse_kernelPiS_i,@"STO_CUDA_ENTRY STV_DEFAULT"
_Z18bit_reverse_kernelPiS_i:
.text._Z18bit_reverse_kernelPiS_i:
        /* <DEDUP_REMOVED lines=10> */
[----:B0-----:R-:W-:-:S05]  /*00a0*/  IMAD.WIDE R2, R5, 0x4, R2 ;  /* 0x0000000405027825 */ /* 0x001fca00078e0202 */
[----:B-1----:R-:W2:Y:S02]  /*00b0*/  LDG.E R6, desc[UR4][R2.64] ;  /* 0x0000000402067981 */ /* 0x002ea4000c1e1900 */
[----:B--2---:R-:W-:-:S13]  /*00c0*/  ISETP.GE.AND P0, PT, R5, R6, PT ;  /* 0x000000060500720c */ /* 0x004fda0003f06270 */
[----:B------:R-:W-:Y:S05]  /*00d0*/  @P0 EXIT ;  /* 0x000000000000094d */ /* 0x000fea0003800000 */
[----:B------:R-:W0:Y:S02]  /*00e0*/  LDC.64 R8, c[0x0][0x380] ;  /* 0x0000e000ff087b82 */ /* 0x000e240000000a00 */
[----:B0-----:R-:W-:-:S06]  /*00f0*/  IMAD.WIDE R6, R6, 0x4, R8 ;  /* 0x0000000406067825 */ /* 0x001fcc00078e0208 */
[----:B------:R-:W2:Y:S01]  /*0100*/  LDG.E R7, desc[UR4][R6.64] ;  /* 0x0000000406077981 */ /* 0x000ea2000c1e1900 */
[----:B------:R-:W-:-:S05]  /*0110*/  IMAD.WIDE R4, R5, 0x4, R8 ;  /* 0x0000000405047825 */ /* 0x000fca00078e0208 */
[----:B------:R-:W3:Y:S04]  /*0120*/  LDG.E R11, desc[UR4][R4.64] ;  /* 0x00000004040b7981 */ /* 0x000ee8000c1e1900 */
[----:B--2---:R-:W-:Y:S04]  /*0130*/  STG.E desc[UR4][R4.64], R7 ;  /* 0x0000000704007986 */ /* 0x004fe8000c101904 */
[----:B------:R-:W2:Y:S02]  /*0140*/  LDG.E R3, desc[UR4][R2.64] ;  /* 0x0000000402037981 */ /* 0x000ea4000c1e1900 */
[----:B--2---:R-:W-:-:S05]  /*0150*/  IMAD.WIDE R8, R3, 0x4, R8 ;  /* 0x0000000403087825 */ /* 0x004fca00078e0208 */
[----:B---3--:R-:W-:Y:S01]  /*0160*/  STG.E desc[UR4][R8.64], R11 ;  /* 0x0000000b08007986 */ /* 0x008fe2000c101904 */
[----:B------:R-:W-:Y:S05]  /*0170*/  EXIT ;  /* 0x000000000000794d */ /* 0x000fea0003800000 */
.L_x_21:
        /* <DEDUP_REMOVED lines=16> */
.L_x_28:


//--------------------- .nv.shared.reserved.0     --------------------------
	.section	.nv.shared.reserved.0,"aw",@nobits
	.weak		__nv_reservedSMEM_offset_0_alias
	.size		__nv_reservedSMEM_offset_0_alias, 0, 64
	.other		__nv_reservedSMEM_offset_0_alias,@"STO_CUDA_RESERVED_SHARED STV_DEFAULT"
__nv_reservedSMEM_offset_0_alias:
	.zero		0
	.zero		64


//--------------------- .nv.constant0._Z18final_scale_kernelPixii --------------------------
	.section	.nv.constant0._Z18final_scale_kernelPixii,"a",@progbits
	.sectionflags	@""
	.align	4
.nv.constant0._Z18final_scale_kernelPixii:
	.zero		920


//--------------------- .nv.constant0._Z20pointwise_mul_kernelPiS_S_ii --------------------------
	.section	.nv.constant0._Z20pointwise_mul_kernelPiS_S_ii,"a",@progbits
	.sectionflags	@""
	.align	4
.nv.constant0._Z20pointwise_mul_kernelPiS_S_ii:
	.zero		928


//--------------------- .nv.constant0._Z20ntt_butterfly_kernelPiiixi --------------------------
	.section	.nv.constant0._Z20ntt_butterfly_kernelPiiixi,"a",@progbits
	.sectionflags	@""
	.align	4
.nv.constant0._Z20ntt_butterfly_kernelPiiixi:
	.zero		924


//--------------------- .nv.constant0._Z18bit_reverse_kernelPiS_i --------------------------
	.section	.nv.constant0._Z18bit_reverse_kernelPiS_i,"a",@progbits
	.sectionflags	@""
	.align	4
.nv.constant0._Z18bit_reverse_kernelPiS_i:
	.zero		916


//--------------------- SYMBOLS --------------------------

	.type		.nv.reservedSmem.offset0,@object
	.size		.nv.reservedSmem.offset0,0x4
